//
// Generated by NVIDIA NVVM Compiler
//
// Compiler Build ID: CL-36424714
// Cuda compilation tools, release 13.0, V13.0.88
// Based on NVVM 20.0.0
//

.version 9.0
.target sm_100
.address_size 64

	// .globl	_Z12matMulKernelIdEvPT_S1_S1_iiii

.visible .entry _Z12matMulKernelIdEvPT_S1_S1_iiii(
	.param .u64 .ptr .align 1 _Z12matMulKernelIdEvPT_S1_S1_iiii_param_0,
	.param .u64 .ptr .align 1 _Z12matMulKernelIdEvPT_S1_S1_iiii_param_1,
	.param .u64 .ptr .align 1 _Z12matMulKernelIdEvPT_S1_S1_iiii_param_2,
	.param .u32 _Z12matMulKernelIdEvPT_S1_S1_iiii_param_3,
	.param .u32 _Z12matMulKernelIdEvPT_S1_S1_iiii_param_4,
	.param .u32 _Z12matMulKernelIdEvPT_S1_S1_iiii_param_5,
	.param .u32 _Z12matMulKernelIdEvPT_S1_S1_iiii_param_6
)
{
	.reg .pred 	%p<29>;
	.reg .b32 	%r<121>;
	.reg .b64 	%rd<167>;
	.reg .b64 	%fd<134>;

	ld.param.u64 	%rd23, [_Z12matMulKernelIdEvPT_S1_S1_iiii_param_0];
	ld.param.u64 	%rd24, [_Z12matMulKernelIdEvPT_S1_S1_iiii_param_1];
	ld.param.u64 	%rd25, [_Z12matMulKernelIdEvPT_S1_S1_iiii_param_2];
	ld.param.u32 	%r61, [_Z12matMulKernelIdEvPT_S1_S1_iiii_param_3];
	ld.param.u32 	%r62, [_Z12matMulKernelIdEvPT_S1_S1_iiii_param_4];
	ld.param.u32 	%r63, [_Z12matMulKernelIdEvPT_S1_S1_iiii_param_5];
	ld.param.u32 	%r64, [_Z12matMulKernelIdEvPT_S1_S1_iiii_param_6];
	cvta.to.global.u64 	%rd160, %rd24;
	cvta.to.global.u64 	%rd159, %rd23;
	cvta.to.global.u64 	%rd164, %rd25;
	mov.u32 	%r65, %tid.y;
	mov.u32 	%r66, %ctaid.y;
	mov.u32 	%r67, %ntid.y;
	mad.lo.s32 	%r1, %r66, %r67, %r65;
	mov.u32 	%r2, %tid.x;
	mov.u32 	%r68, %ctaid.x;
	mov.u32 	%r69, %ntid.x;
	mul.lo.s32 	%r3, %r68, %r69;
	add.s32 	%r4, %r3, %r2;
	setp.lt.s32 	%p1, %r62, 1;
	mov.f64 	%fd125, 0d0000000000000000;
	@%p1 bra 	$L__BB0_12;
	mul.lo.s32 	%r5, %r62, %r1;
	and.b32  	%r6, %r62, 7;
	setp.lt.u32 	%p2, %r62, 8;
	mov.f64 	%fd125, 0d0000000000000000;
	mov.b32 	%r105, 0;
	@%p2 bra 	$L__BB0_4;
	and.b32  	%r105, %r62, 2147483640;
	mov.f64 	%fd125, 0d0000000000000000;
	mov.b32 	%r103, 0;
	mul.wide.s32 	%rd30, %r63, 8;
$L__BB0_3:
	.pragma "nounroll";
	add.s32 	%r72, %r103, %r5;
	mul.wide.u32 	%rd26, %r72, 8;
	add.s64 	%rd27, %rd159, %rd26;
	ld.global.f64 	%fd29, [%rd27];
	mad.lo.s32 	%r73, %r103, %r63, %r4;
	mul.wide.s32 	%rd28, %r73, 8;
	add.s64 	%rd29, %rd160, %rd28;
	ld.global.f64 	%fd30, [%rd29];
	fma.rn.f64 	%fd31, %fd29, %fd30, %fd125;
	ld.global.f64 	%fd32, [%rd27+8];
	add.s64 	%rd31, %rd29, %rd30;
	ld.global.f64 	%fd33, [%rd31];
	fma.rn.f64 	%fd34, %fd32, %fd33, %fd31;
	ld.global.f64 	%fd35, [%rd27+16];
	add.s64 	%rd32, %rd31, %rd30;
	ld.global.f64 	%fd36, [%rd32];
	fma.rn.f64 	%fd37, %fd35, %fd36, %fd34;
	ld.global.f64 	%fd38, [%rd27+24];
	add.s64 	%rd33, %rd32, %rd30;
	ld.global.f64 	%fd39, [%rd33];
	fma.rn.f64 	%fd40, %fd38, %fd39, %fd37;
	ld.global.f64 	%fd41, [%rd27+32];
	add.s64 	%rd34, %rd33, %rd30;
	ld.global.f64 	%fd42, [%rd34];
	fma.rn.f64 	%fd43, %fd41, %fd42, %fd40;
	ld.global.f64 	%fd44, [%rd27+40];
	add.s64 	%rd35, %rd34, %rd30;
	ld.global.f64 	%fd45, [%rd35];
	fma.rn.f64 	%fd46, %fd44, %fd45, %fd43;
	ld.global.f64 	%fd47, [%rd27+48];
	add.s64 	%rd36, %rd35, %rd30;
	ld.global.f64 	%fd48, [%rd36];
	fma.rn.f64 	%fd49, %fd47, %fd48, %fd46;
	ld.global.f64 	%fd50, [%rd27+56];
	add.s64 	%rd37, %rd36, %rd30;
	ld.global.f64 	%fd51, [%rd37];
	fma.rn.f64 	%fd125, %fd50, %fd51, %fd49;
	add.s32 	%r103, %r103, 8;
	setp.ne.s32 	%p3, %r103, %r105;
	@%p3 bra 	$L__BB0_3;
$L__BB0_4:
	setp.eq.s32 	%p4, %r6, 0;
	@%p4 bra 	$L__BB0_12;
	and.b32  	%r11, %r62, 3;
	setp.lt.u32 	%p5, %r6, 4;
	@%p5 bra 	$L__BB0_7;
	add.s32 	%r74, %r105, %r5;
	mul.wide.u32 	%rd38, %r74, 8;
	add.s64 	%rd39, %rd159, %rd38;
	ld.global.f64 	%fd53, [%rd39];
	mad.lo.s32 	%r75, %r105, %r63, %r4;
	mul.wide.s32 	%rd40, %r75, 8;
	add.s64 	%rd41, %rd160, %rd40;
	ld.global.f64 	%fd54, [%rd41];
	fma.rn.f64 	%fd55, %fd53, %fd54, %fd125;
	cvt.u64.u32 	%rd42, %r5;
	cvt.u64.u32 	%rd43, %r105;
	add.s64 	%rd44, %rd43, %rd42;
	shl.b64 	%rd45, %rd44, 3;
	add.s64 	%rd46, %rd159, %rd45;
	ld.global.f64 	%fd56, [%rd46+8];
	mul.wide.s32 	%rd47, %r63, 8;
	add.s64 	%rd48, %rd41, %rd47;
	ld.global.f64 	%fd57, [%rd48];
	fma.rn.f64 	%fd58, %fd56, %fd57, %fd55;
	ld.global.f64 	%fd59, [%rd46+16];
	add.s64 	%rd49, %rd48, %rd47;
	ld.global.f64 	%fd60, [%rd49];
	fma.rn.f64 	%fd61, %fd59, %fd60, %fd58;
	ld.global.f64 	%fd62, [%rd46+24];
	add.s64 	%rd50, %rd49, %rd47;
	ld.global.f64 	%fd63, [%rd50];
	fma.rn.f64 	%fd125, %fd62, %fd63, %fd61;
	add.s32 	%r105, %r105, 4;
$L__BB0_7:
	setp.eq.s32 	%p6, %r11, 0;
	@%p6 bra 	$L__BB0_12;
	setp.eq.s32 	%p7, %r11, 1;
	@%p7 bra 	$L__BB0_10;
	add.s32 	%r76, %r105, %r5;
	mul.wide.u32 	%rd51, %r76, 8;
	add.s64 	%rd52, %rd159, %rd51;
	ld.global.f64 	%fd65, [%rd52];
	mad.lo.s32 	%r77, %r105, %r63, %r4;
	mul.wide.s32 	%rd53, %r77, 8;
	add.s64 	%rd54, %rd160, %rd53;
	ld.global.f64 	%fd66, [%rd54];
	fma.rn.f64 	%fd67, %fd65, %fd66, %fd125;
	cvt.u64.u32 	%rd55, %r5;
	cvt.u64.u32 	%rd56, %r105;
	add.s64 	%rd57, %rd56, %rd55;
	shl.b64 	%rd58, %rd57, 3;
	add.s64 	%rd59, %rd159, %rd58;
	ld.global.f64 	%fd68, [%rd59+8];
	mul.wide.s32 	%rd60, %r63, 8;
	add.s64 	%rd61, %rd54, %rd60;
	ld.global.f64 	%fd69, [%rd61];
	fma.rn.f64 	%fd125, %fd68, %fd69, %fd67;
	add.s32 	%r105, %r105, 2;
$L__BB0_10:
	and.b32  	%r78, %r62, 1;
	setp.eq.b32 	%p8, %r78, 1;
	not.pred 	%p9, %p8;
	@%p9 bra 	$L__BB0_12;
	add.s32 	%r79, %r105, %r5;
	mul.wide.u32 	%rd62, %r79, 8;
	add.s64 	%rd63, %rd159, %rd62;
	ld.global.f64 	%fd70, [%rd63];
	mad.lo.s32 	%r80, %r105, %r63, %r4;
	mul.wide.s32 	%rd64, %r80, 8;
	add.s64 	%rd65, %rd160, %rd64;
	ld.global.f64 	%fd71, [%rd65];
	fma.rn.f64 	%fd125, %fd70, %fd71, %fd125;
$L__BB0_12:
	mad.lo.s32 	%r81, %r63, %r1, %r4;
	cvt.s64.s32 	%rd4, %r81;
	mul.wide.s32 	%rd66, %r81, 8;
	add.s64 	%rd67, %rd164, %rd66;
	st.global.f64 	[%rd67], %fd125;
	add.s32 	%r107, %r64, -1;
	setp.eq.s32 	%p10, %r107, 0;
	@%p10 bra 	$L__BB0_38;
	setp.lt.s32 	%p11, %r62, 1;
	mul.lo.s32 	%r17, %r62, %r61;
	mul.lo.s32 	%r82, %r63, %r61;
	cvt.s64.s32 	%rd5, %r82;
	mul.lo.s32 	%r18, %r62, %r1;
	@%p11 bra 	$L__BB0_27;
	and.b32  	%r19, %r62, 7;
	and.b32  	%r20, %r62, 2147483640;
	neg.s32 	%r21, %r20;
	add.s32 	%r86, %r2, %r63;
	add.s32 	%r22, %r86, %r3;
	shl.b32 	%r23, %r63, 3;
	shl.b32 	%r87, %r63, 1;
	add.s32 	%r24, %r4, %r87;
	mad.lo.s32 	%r25, %r63, 3, %r4;
	mad.lo.s32 	%r26, %r63, 5, %r4;
	mad.lo.s32 	%r27, %r63, 6, %r4;
	mad.lo.s32 	%r28, %r63, 7, %r4;
	cvt.u64.u32 	%rd6, %r18;
	mul.lo.s32 	%r29, %r63, %r62;
	mul.wide.s32 	%rd106, %r29, 8;
	mul.wide.s32 	%rd127, %r17, 8;
$L__BB0_15:
	setp.lt.u32 	%p20, %r62, 8;
	add.s64 	%rd160, %rd160, %rd106;
	mov.f64 	%fd133, 0d0000000000000000;
	mov.b32 	%r118, 0;
	@%p20 bra 	$L__BB0_18;
	shl.b32 	%r89, %r63, 2;
	add.s32 	%r112, %r4, %r89;
	mul.wide.s32 	%rd107, %r17, 8;
	shl.b64 	%rd108, %rd6, 3;
	add.s64 	%rd109, %rd107, %rd108;
	add.s64 	%rd110, %rd109, %rd159;
	add.s64 	%rd162, %rd110, 32;
	mov.f64 	%fd133, 0d0000000000000000;
	mov.u32 	%r108, %r4;
	mov.u32 	%r109, %r28;
	mov.u32 	%r110, %r27;
	mov.u32 	%r111, %r26;
	mov.u32 	%r113, %r25;
	mov.u32 	%r114, %r24;
	mov.u32 	%r115, %r22;
	mov.u32 	%r116, %r21;
$L__BB0_17:
	.pragma "nounroll";
	ld.global.f64 	%fd75, [%rd162+-32];
	mul.wide.s32 	%rd111, %r108, 8;
	add.s64 	%rd112, %rd160, %rd111;
	ld.global.f64 	%fd76, [%rd112];
	fma.rn.f64 	%fd77, %fd75, %fd76, %fd133;
	ld.global.f64 	%fd78, [%rd162+-24];
	mul.wide.s32 	%rd113, %r115, 8;
	add.s64 	%rd114, %rd160, %rd113;
	ld.global.f64 	%fd79, [%rd114];
	fma.rn.f64 	%fd80, %fd78, %fd79, %fd77;
	ld.global.f64 	%fd81, [%rd162+-16];
	mul.wide.s32 	%rd115, %r114, 8;
	add.s64 	%rd116, %rd160, %rd115;
	ld.global.f64 	%fd82, [%rd116];
	fma.rn.f64 	%fd83, %fd81, %fd82, %fd80;
	ld.global.f64 	%fd84, [%rd162+-8];
	mul.wide.s32 	%rd117, %r113, 8;
	add.s64 	%rd118, %rd160, %rd117;
	ld.global.f64 	%fd85, [%rd118];
	fma.rn.f64 	%fd86, %fd84, %fd85, %fd83;
	ld.global.f64 	%fd87, [%rd162];
	mul.wide.s32 	%rd119, %r112, 8;
	add.s64 	%rd120, %rd160, %rd119;
	ld.global.f64 	%fd88, [%rd120];
	fma.rn.f64 	%fd89, %fd87, %fd88, %fd86;
	ld.global.f64 	%fd90, [%rd162+8];
	mul.wide.s32 	%rd121, %r111, 8;
	add.s64 	%rd122, %rd160, %rd121;
	ld.global.f64 	%fd91, [%rd122];
	fma.rn.f64 	%fd92, %fd90, %fd91, %fd89;
	ld.global.f64 	%fd93, [%rd162+16];
	mul.wide.s32 	%rd123, %r110, 8;
	add.s64 	%rd124, %rd160, %rd123;
	ld.global.f64 	%fd94, [%rd124];
	fma.rn.f64 	%fd95, %fd93, %fd94, %fd92;
	ld.global.f64 	%fd96, [%rd162+24];
	mul.wide.s32 	%rd125, %r109, 8;
	add.s64 	%rd126, %rd160, %rd125;
	ld.global.f64 	%fd97, [%rd126];
	fma.rn.f64 	%fd133, %fd96, %fd97, %fd95;
	add.s32 	%r116, %r116, 8;
	add.s32 	%r115, %r115, %r23;
	add.s32 	%r114, %r114, %r23;
	add.s32 	%r113, %r113, %r23;
	add.s32 	%r112, %r112, %r23;
	add.s32 	%r111, %r111, %r23;
	add.s32 	%r110, %r110, %r23;
	add.s32 	%r109, %r109, %r23;
	add.s32 	%r108, %r108, %r23;
	add.s64 	%rd162, %rd162, 64;
	setp.ne.s32 	%p21, %r116, 0;
	mov.u32 	%r118, %r20;
	@%p21 bra 	$L__BB0_17;
$L__BB0_18:
	add.s64 	%rd159, %rd159, %rd127;
	setp.eq.s32 	%p22, %r19, 0;
	@%p22 bra 	$L__BB0_26;
	add.s32 	%r90, %r19, -1;
	setp.lt.u32 	%p23, %r90, 3;
	@%p23 bra 	$L__BB0_21;
	add.s32 	%r91, %r118, %r18;
	mul.wide.u32 	%rd128, %r91, 8;
	add.s64 	%rd129, %rd159, %rd128;
	ld.global.f64 	%fd99, [%rd129];
	mad.lo.s32 	%r92, %r118, %r63, %r4;
	mul.wide.s32 	%rd130, %r92, 8;
	add.s64 	%rd131, %rd160, %rd130;
	ld.global.f64 	%fd100, [%rd131];
	fma.rn.f64 	%fd101, %fd99, %fd100, %fd133;
	cvt.u64.u32 	%rd132, %r118;
	add.s64 	%rd133, %rd132, %rd6;
	shl.b64 	%rd134, %rd133, 3;
	add.s64 	%rd135, %rd159, %rd134;
	ld.global.f64 	%fd102, [%rd135+8];
	add.s32 	%r93, %r92, %r63;
	mul.wide.s32 	%rd136, %r93, 8;
	add.s64 	%rd137, %rd160, %rd136;
	ld.global.f64 	%fd103, [%rd137];
	fma.rn.f64 	%fd104, %fd102, %fd103, %fd101;
	ld.global.f64 	%fd105, [%rd135+16];
	add.s32 	%r94, %r93, %r63;
	mul.wide.s32 	%rd138, %r94, 8;
	add.s64 	%rd139, %rd160, %rd138;
	ld.global.f64 	%fd106, [%rd139];
	fma.rn.f64 	%fd107, %fd105, %fd106, %fd104;
	ld.global.f64 	%fd108, [%rd135+24];
	add.s32 	%r95, %r94, %r63;
	mul.wide.s32 	%rd140, %r95, 8;
	add.s64 	%rd141, %rd160, %rd140;
	ld.global.f64 	%fd109, [%rd141];
	fma.rn.f64 	%fd133, %fd108, %fd109, %fd107;
	add.s32 	%r118, %r118, 4;
$L__BB0_21:
	and.b32  	%r96, %r62, 3;
	setp.eq.s32 	%p24, %r96, 0;
	@%p24 bra 	$L__BB0_26;
	setp.eq.s32 	%p25, %r96, 1;
	@%p25 bra 	$L__BB0_24;
	add.s32 	%r97, %r118, %r18;
	mul.wide.u32 	%rd142, %r97, 8;
	add.s64 	%rd143, %rd159, %rd142;
	ld.global.f64 	%fd111, [%rd143];
	mad.lo.s32 	%r98, %r118, %r63, %r4;
	mul.wide.s32 	%rd144, %r98, 8;
	add.s64 	%rd145, %rd160, %rd144;
	ld.global.f64 	%fd112, [%rd145];
	fma.rn.f64 	%fd113, %fd111, %fd112, %fd133;
	cvt.u64.u32 	%rd146, %r118;
	add.s64 	%rd147, %rd146, %rd6;
	shl.b64 	%rd148, %rd147, 3;
	add.s64 	%rd149, %rd159, %rd148;
	ld.global.f64 	%fd114, [%rd149+8];
	add.s32 	%r99, %r98, %r63;
	mul.wide.s32 	%rd150, %r99, 8;
	add.s64 	%rd151, %rd160, %rd150;
	ld.global.f64 	%fd115, [%rd151];
	fma.rn.f64 	%fd133, %fd114, %fd115, %fd113;
	add.s32 	%r118, %r118, 2;
$L__BB0_24:
	and.b32  	%r100, %r62, 1;
	setp.eq.b32 	%p26, %r100, 1;
	not.pred 	%p27, %p26;
	@%p27 bra 	$L__BB0_26;
	add.s32 	%r101, %r118, %r18;
	mul.wide.u32 	%rd152, %r101, 8;
	add.s64 	%rd153, %rd159, %rd152;
	ld.global.f64 	%fd116, [%rd153];
	mad.lo.s32 	%r102, %r118, %r63, %r4;
	mul.wide.s32 	%rd154, %r102, 8;
	add.s64 	%rd155, %rd160, %rd154;
	ld.global.f64 	%fd117, [%rd155];
	fma.rn.f64 	%fd133, %fd116, %fd117, %fd133;
$L__BB0_26:
	shl.b64 	%rd156, %rd5, 3;
	add.s64 	%rd164, %rd164, %rd156;
	shl.b64 	%rd157, %rd4, 3;
	add.s64 	%rd158, %rd164, %rd157;
	st.global.f64 	[%rd158], %fd133;
	add.s32 	%r107, %r107, -1;
	setp.eq.s32 	%p28, %r107, 0;
	@%p28 bra 	$L__BB0_38;
	bra.uni 	$L__BB0_15;
$L__BB0_27:
	add.s32 	%r83, %r64, -2;
	and.b32  	%r56, %r107, 7;
	setp.lt.u32 	%p12, %r83, 7;
	@%p12 bra 	$L__BB0_30;
	and.b32  	%r57, %r107, -8;
	mov.b32 	%r120, 0;
	shl.b64 	%rd68, %rd5, 3;
	shl.b64 	%rd70, %rd4, 3;
$L__BB0_29:
	.pragma "nounroll";
	add.s64 	%rd69, %rd164, %rd68;
	add.s64 	%rd71, %rd69, %rd70;
	mov.b64 	%rd72, 0;
	st.global.u64 	[%rd71], %rd72;
	add.s64 	%rd73, %rd69, %rd68;
	add.s64 	%rd74, %rd73, %rd70;
	st.global.u64 	[%rd74], %rd72;
	add.s64 	%rd75, %rd73, %rd68;
	add.s64 	%rd76, %rd75, %rd70;
	st.global.u64 	[%rd76], %rd72;
	add.s64 	%rd77, %rd75, %rd68;
	add.s64 	%rd78, %rd77, %rd70;
	st.global.u64 	[%rd78], %rd72;
	add.s64 	%rd79, %rd77, %rd68;
	add.s64 	%rd80, %rd79, %rd70;
	st.global.u64 	[%rd80], %rd72;
	add.s64 	%rd81, %rd79, %rd68;
	add.s64 	%rd82, %rd81, %rd70;
	st.global.u64 	[%rd82], %rd72;
	add.s64 	%rd83, %rd81, %rd68;
	add.s64 	%rd84, %rd83, %rd70;
	st.global.u64 	[%rd84], %rd72;
	add.s64 	%rd164, %rd83, %rd68;
	add.s64 	%rd85, %rd164, %rd70;
	st.global.u64 	[%rd85], %rd72;
	add.s32 	%r120, %r120, 8;
	setp.ne.s32 	%p13, %r120, %r57;
	@%p13 bra 	$L__BB0_29;
$L__BB0_30:
	setp.eq.s32 	%p14, %r56, 0;
	@%p14 bra 	$L__BB0_38;
	and.b32  	%r60, %r107, 3;
	setp.lt.u32 	%p15, %r56, 4;
	@%p15 bra 	$L__BB0_33;
	shl.b64 	%rd86, %rd5, 3;
	add.s64 	%rd87, %rd164, %rd86;
	shl.b64 	%rd88, %rd4, 3;
	add.s64 	%rd89, %rd87, %rd88;
	mov.b64 	%rd90, 0;
	st.global.u64 	[%rd89], %rd90;
	add.s64 	%rd91, %rd87, %rd86;
	add.s64 	%rd92, %rd91, %rd88;
	st.global.u64 	[%rd92], %rd90;
	add.s64 	%rd93, %rd91, %rd86;
	add.s64 	%rd94, %rd93, %rd88;
	st.global.u64 	[%rd94], %rd90;
	add.s64 	%rd164, %rd93, %rd86;
	add.s64 	%rd95, %rd164, %rd88;
	st.global.u64 	[%rd95], %rd90;
$L__BB0_33:
	setp.eq.s32 	%p16, %r60, 0;
	@%p16 bra 	$L__BB0_38;
	setp.eq.s32 	%p17, %r60, 1;
	@%p17 bra 	$L__BB0_36;
	shl.b64 	%rd96, %rd5, 3;
	add.s64 	%rd97, %rd164, %rd96;
	shl.b64 	%rd98, %rd4, 3;
	add.s64 	%rd99, %rd97, %rd98;
	mov.b64 	%rd100, 0;
	st.global.u64 	[%rd99], %rd100;
	add.s64 	%rd164, %rd97, %rd96;
	add.s64 	%rd101, %rd164, %rd98;
	st.global.u64 	[%rd101], %rd100;
$L__BB0_36:
	and.b32  	%r85, %r107, 1;
	setp.eq.b32 	%p18, %r85, 1;
	not.pred 	%p19, %p18;
	@%p19 bra 	$L__BB0_38;
	add.s64 	%rd102, %rd4, %rd5;
	shl.b64 	%rd103, %rd102, 3;
	add.s64 	%rd104, %rd164, %rd103;
	mov.b64 	%rd105, 0;
	st.global.u64 	[%rd104], %rd105;
$L__BB0_38:
	ret;

}
	// .globl	_Z12matMulKernelIfEvPT_S1_S1_iiii
.visible .entry _Z12matMulKernelIfEvPT_S1_S1_iiii(
	.param .u64 .ptr .align 1 _Z12matMulKernelIfEvPT_S1_S1_iiii_param_0,
	.param .u64 .ptr .align 1 _Z12matMulKernelIfEvPT_S1_S1_iiii_param_1,
	.param .u64 .ptr .align 1 _Z12matMulKernelIfEvPT_S1_S1_iiii_param_2,
	.param .u32 _Z12matMulKernelIfEvPT_S1_S1_iiii_param_3,
	.param .u32 _Z12matMulKernelIfEvPT_S1_S1_iiii_param_4,
	.param .u32 _Z12matMulKernelIfEvPT_S1_S1_iiii_param_5,
	.param .u32 _Z12matMulKernelIfEvPT_S1_S1_iiii_param_6
)
{
	.reg .pred 	%p<28>;
	.reg .b32 	%r<125>;
	.reg .b32 	%f<134>;
	.reg .b64 	%rd<163>;

	ld.param.u64 	%rd23, [_Z12matMulKernelIfEvPT_S1_S1_iiii_param_0];
	ld.param.u64 	%rd24, [_Z12matMulKernelIfEvPT_S1_S1_iiii_param_1];
	ld.param.u64 	%rd25, [_Z12matMulKernelIfEvPT_S1_S1_iiii_param_2];
	ld.param.u32 	%r62, [_Z12matMulKernelIfEvPT_S1_S1_iiii_param_3];
	ld.param.u32 	%r63, [_Z12matMulKernelIfEvPT_S1_S1_iiii_param_4];
	ld.param.u32 	%r64, [_Z12matMulKernelIfEvPT_S1_S1_iiii_param_5];
	ld.param.u32 	%r65, [_Z12matMulKernelIfEvPT_S1_S1_iiii_param_6];
	cvta.to.global.u64 	%rd156, %rd24;
	cvta.to.global.u64 	%rd155, %rd23;
	cvta.to.global.u64 	%rd160, %rd25;
	mov.u32 	%r66, %tid.y;
	mov.u32 	%r67, %ctaid.y;
	mov.u32 	%r68, %ntid.y;
	mad.lo.s32 	%r1, %r67, %r68, %r66;
	mov.u32 	%r2, %tid.x;
	mov.u32 	%r69, %ctaid.x;
	mov.u32 	%r70, %ntid.x;
	mul.lo.s32 	%r3, %r69, %r70;
	add.s32 	%r4, %r3, %r2;
	setp.lt.s32 	%p1, %r63, 1;
	mov.f32 	%f125, 0f00000000;
	@%p1 bra 	$L__BB1_12;
	mul.lo.s32 	%r5, %r63, %r1;
	and.b32  	%r6, %r63, 7;
	setp.lt.u32 	%p2, %r63, 8;
	mov.f32 	%f125, 0f00000000;
	mov.b32 	%r109, 0;
	@%p2 bra 	$L__BB1_4;
	and.b32  	%r109, %r63, 2147483640;
	mov.f32 	%f125, 0f00000000;
	mov.b32 	%r107, 0;
	mul.wide.s32 	%rd30, %r64, 4;
$L__BB1_3:
	.pragma "nounroll";
	add.s32 	%r73, %r107, %r5;
	mul.wide.u32 	%rd26, %r73, 4;
	add.s64 	%rd27, %rd155, %rd26;
	ld.global.f32 	%f29, [%rd27];
	mad.lo.s32 	%r74, %r107, %r64, %r4;
	mul.wide.s32 	%rd28, %r74, 4;
	add.s64 	%rd29, %rd156, %rd28;
	ld.global.f32 	%f30, [%rd29];
	fma.rn.f32 	%f31, %f29, %f30, %f125;
	ld.global.f32 	%f32, [%rd27+4];
	add.s64 	%rd31, %rd29, %rd30;
	ld.global.f32 	%f33, [%rd31];
	fma.rn.f32 	%f34, %f32, %f33, %f31;
	ld.global.f32 	%f35, [%rd27+8];
	add.s64 	%rd32, %rd31, %rd30;
	ld.global.f32 	%f36, [%rd32];
	fma.rn.f32 	%f37, %f35, %f36, %f34;
	ld.global.f32 	%f38, [%rd27+12];
	add.s64 	%rd33, %rd32, %rd30;
	ld.global.f32 	%f39, [%rd33];
	fma.rn.f32 	%f40, %f38, %f39, %f37;
	ld.global.f32 	%f41, [%rd27+16];
	add.s64 	%rd34, %rd33, %rd30;
	ld.global.f32 	%f42, [%rd34];
	fma.rn.f32 	%f43, %f41, %f42, %f40;
	ld.global.f32 	%f44, [%rd27+20];
	add.s64 	%rd35, %rd34, %rd30;
	ld.global.f32 	%f45, [%rd35];
	fma.rn.f32 	%f46, %f44, %f45, %f43;
	ld.global.f32 	%f47, [%rd27+24];
	add.s64 	%rd36, %rd35, %rd30;
	ld.global.f32 	%f48, [%rd36];
	fma.rn.f32 	%f49, %f47, %f48, %f46;
	ld.global.f32 	%f50, [%rd27+28];
	add.s64 	%rd37, %rd36, %rd30;
	ld.global.f32 	%f51, [%rd37];
	fma.rn.f32 	%f125, %f50, %f51, %f49;
	add.s32 	%r107, %r107, 8;
	setp.ne.s32 	%p3, %r107, %r109;
	@%p3 bra 	$L__BB1_3;
$L__BB1_4:
	setp.eq.s32 	%p4, %r6, 0;
	@%p4 bra 	$L__BB1_12;
	and.b32  	%r11, %r63, 3;
	setp.lt.u32 	%p5, %r6, 4;
	@%p5 bra 	$L__BB1_7;
	add.s32 	%r75, %r109, %r5;
	mul.wide.u32 	%rd38, %r75, 4;
	add.s64 	%rd39, %rd155, %rd38;
	ld.global.f32 	%f53, [%rd39];
	mad.lo.s32 	%r76, %r109, %r64, %r4;
	mul.wide.s32 	%rd40, %r76, 4;
	add.s64 	%rd41, %rd156, %rd40;
	ld.global.f32 	%f54, [%rd41];
	fma.rn.f32 	%f55, %f53, %f54, %f125;
	cvt.u64.u32 	%rd42, %r5;
	cvt.u64.u32 	%rd43, %r109;
	add.s64 	%rd44, %rd43, %rd42;
	shl.b64 	%rd45, %rd44, 2;
	add.s64 	%rd46, %rd155, %rd45;
	ld.global.f32 	%f56, [%rd46+4];
	mul.wide.s32 	%rd47, %r64, 4;
	add.s64 	%rd48, %rd41, %rd47;
	ld.global.f32 	%f57, [%rd48];
	fma.rn.f32 	%f58, %f56, %f57, %f55;
	ld.global.f32 	%f59, [%rd46+8];
	add.s64 	%rd49, %rd48, %rd47;
	ld.global.f32 	%f60, [%rd49];
	fma.rn.f32 	%f61, %f59, %f60, %f58;
	ld.global.f32 	%f62, [%rd46+12];
	add.s64 	%rd50, %rd49, %rd47;
	ld.global.f32 	%f63, [%rd50];
	fma.rn.f32 	%f125, %f62, %f63, %f61;
	add.s32 	%r109, %r109, 4;
$L__BB1_7:
	setp.eq.s32 	%p6, %r11, 0;
	@%p6 bra 	$L__BB1_12;
	setp.eq.s32 	%p7, %r11, 1;
	@%p7 bra 	$L__BB1_10;
	add.s32 	%r77, %r109, %r5;
	mul.wide.u32 	%rd51, %r77, 4;
	add.s64 	%rd52, %rd155, %rd51;
	ld.global.f32 	%f65, [%rd52];
	mad.lo.s32 	%r78, %r109, %r64, %r4;
	mul.wide.s32 	%rd53, %r78, 4;
	add.s64 	%rd54, %rd156, %rd53;
	ld.global.f32 	%f66, [%rd54];
	fma.rn.f32 	%f67, %f65, %f66, %f125;
	cvt.u64.u32 	%rd55, %r5;
	cvt.u64.u32 	%rd56, %r109;
	add.s64 	%rd57, %rd56, %rd55;
	shl.b64 	%rd58, %rd57, 2;
	add.s64 	%rd59, %rd155, %rd58;
	ld.global.f32 	%f68, [%rd59+4];
	mul.wide.s32 	%rd60, %r64, 4;
	add.s64 	%rd61, %rd54, %rd60;
	ld.global.f32 	%f69, [%rd61];
	fma.rn.f32 	%f125, %f68, %f69, %f67;
	add.s32 	%r109, %r109, 2;
$L__BB1_10:
	and.b32  	%r79, %r63, 1;
	setp.eq.b32 	%p8, %r79, 1;
	not.pred 	%p9, %p8;
	@%p9 bra 	$L__BB1_12;
	add.s32 	%r80, %r109, %r5;
	mul.wide.u32 	%rd62, %r80, 4;
	add.s64 	%rd63, %rd155, %rd62;
	ld.global.f32 	%f70, [%rd63];
	mad.lo.s32 	%r81, %r109, %r64, %r4;
	mul.wide.s32 	%rd64, %r81, 4;
	add.s64 	%rd65, %rd156, %rd64;
	ld.global.f32 	%f71, [%rd65];
	fma.rn.f32 	%f125, %f70, %f71, %f125;
$L__BB1_12:
	mad.lo.s32 	%r82, %r64, %r1, %r4;
	cvt.s64.s32 	%rd4, %r82;
	mul.wide.s32 	%rd66, %r82, 4;
	add.s64 	%rd67, %rd160, %rd66;
	st.global.f32 	[%rd67], %f125;
	add.s32 	%r111, %r65, -1;
	setp.eq.s32 	%p10, %r111, 0;
	@%p10 bra 	$L__BB1_38;
	setp.lt.s32 	%p11, %r63, 1;
	mul.lo.s32 	%r17, %r63, %r62;
	mul.lo.s32 	%r83, %r64, %r62;
	cvt.s64.s32 	%rd5, %r83;
	mul.lo.s32 	%r18, %r63, %r1;
	@%p11 bra 	$L__BB1_27;
	and.b32  	%r19, %r63, 7;
	and.b32  	%r20, %r63, 2147483640;
	and.b32  	%r21, %r63, 1;
	neg.s32 	%r22, %r20;
	add.s32 	%r91, %r2, %r64;
	add.s32 	%r23, %r91, %r3;
	shl.b32 	%r24, %r64, 3;
	shl.b32 	%r92, %r64, 1;
	add.s32 	%r25, %r4, %r92;
	mad.lo.s32 	%r26, %r64, 3, %r4;
	shl.b32 	%r93, %r64, 2;
	add.s32 	%r27, %r4, %r93;
	mad.lo.s32 	%r28, %r64, 5, %r4;
	mad.lo.s32 	%r29, %r64, 6, %r4;
	mad.lo.s32 	%r30, %r64, 7, %r4;
	cvt.u64.u32 	%rd6, %r18;
	mul.lo.s32 	%r31, %r64, %r63;
	mul.wide.s32 	%rd102, %r31, 4;
	mul.wide.s32 	%rd123, %r17, 4;
$L__BB1_15:
	setp.lt.u32 	%p20, %r63, 8;
	add.s64 	%rd156, %rd156, %rd102;
	mov.f32 	%f133, 0f00000000;
	mov.b32 	%r122, 0;
	@%p20 bra 	$L__BB1_18;
	mul.wide.s32 	%rd103, %r17, 4;
	shl.b64 	%rd104, %rd6, 2;
	add.s64 	%rd105, %rd103, %rd104;
	add.s64 	%rd106, %rd105, %rd155;
	add.s64 	%rd158, %rd106, 16;
	mov.f32 	%f133, 0f00000000;
	mov.u32 	%r112, %r4;
	mov.u32 	%r113, %r30;
	mov.u32 	%r114, %r29;
	mov.u32 	%r115, %r28;
	mov.u32 	%r116, %r27;
	mov.u32 	%r117, %r26;
	mov.u32 	%r118, %r25;
	mov.u32 	%r119, %r23;
	mov.u32 	%r120, %r22;
$L__BB1_17:
	.pragma "nounroll";
	ld.global.f32 	%f75, [%rd158+-16];
	mul.wide.s32 	%rd107, %r112, 4;
	add.s64 	%rd108, %rd156, %rd107;
	ld.global.f32 	%f76, [%rd108];
	fma.rn.f32 	%f77, %f75, %f76, %f133;
	ld.global.f32 	%f78, [%rd158+-12];
	mul.wide.s32 	%rd109, %r119, 4;
	add.s64 	%rd110, %rd156, %rd109;
	ld.global.f32 	%f79, [%rd110];
	fma.rn.f32 	%f80, %f78, %f79, %f77;
	ld.global.f32 	%f81, [%rd158+-8];
	mul.wide.s32 	%rd111, %r118, 4;
	add.s64 	%rd112, %rd156, %rd111;
	ld.global.f32 	%f82, [%rd112];
	fma.rn.f32 	%f83, %f81, %f82, %f80;
	ld.global.f32 	%f84, [%rd158+-4];
	mul.wide.s32 	%rd113, %r117, 4;
	add.s64 	%rd114, %rd156, %rd113;
	ld.global.f32 	%f85, [%rd114];
	fma.rn.f32 	%f86, %f84, %f85, %f83;
	ld.global.f32 	%f87, [%rd158];
	mul.wide.s32 	%rd115, %r116, 4;
	add.s64 	%rd116, %rd156, %rd115;
	ld.global.f32 	%f88, [%rd116];
	fma.rn.f32 	%f89, %f87, %f88, %f86;
	ld.global.f32 	%f90, [%rd158+4];
	mul.wide.s32 	%rd117, %r115, 4;
	add.s64 	%rd118, %rd156, %rd117;
	ld.global.f32 	%f91, [%rd118];
	fma.rn.f32 	%f92, %f90, %f91, %f89;
	ld.global.f32 	%f93, [%rd158+8];
	mul.wide.s32 	%rd119, %r114, 4;
	add.s64 	%rd120, %rd156, %rd119;
	ld.global.f32 	%f94, [%rd120];
	fma.rn.f32 	%f95, %f93, %f94, %f92;
	ld.global.f32 	%f96, [%rd158+12];
	mul.wide.s32 	%rd121, %r113, 4;
	add.s64 	%rd122, %rd156, %rd121;
	ld.global.f32 	%f97, [%rd122];
	fma.rn.f32 	%f133, %f96, %f97, %f95;
	add.s32 	%r120, %r120, 8;
	add.s32 	%r119, %r119, %r24;
	add.s32 	%r118, %r118, %r24;
	add.s32 	%r117, %r117, %r24;
	add.s32 	%r116, %r116, %r24;
	add.s32 	%r115, %r115, %r24;
	add.s32 	%r114, %r114, %r24;
	add.s32 	%r113, %r113, %r24;
	add.s32 	%r112, %r112, %r24;
	add.s64 	%rd158, %rd158, 32;
	setp.ne.s32 	%p21, %r120, 0;
	mov.u32 	%r122, %r20;
	@%p21 bra 	$L__BB1_17;
$L__BB1_18:
	add.s64 	%rd155, %rd155, %rd123;
	setp.eq.s32 	%p22, %r19, 0;
	@%p22 bra 	$L__BB1_26;
	add.s32 	%r95, %r19, -1;
	setp.lt.u32 	%p23, %r95, 3;
	@%p23 bra 	$L__BB1_21;
	add.s32 	%r96, %r122, %r18;
	mul.wide.u32 	%rd124, %r96, 4;
	add.s64 	%rd125, %rd155, %rd124;
	ld.global.f32 	%f99, [%rd125];
	mad.lo.s32 	%r97, %r122, %r64, %r4;
	mul.wide.s32 	%rd126, %r97, 4;
	add.s64 	%rd127, %rd156, %rd126;
	ld.global.f32 	%f100, [%rd127];
	fma.rn.f32 	%f101, %f99, %f100, %f133;
	cvt.u64.u32 	%rd128, %r122;
	add.s64 	%rd129, %rd128, %rd6;
	shl.b64 	%rd130, %rd129, 2;
	add.s64 	%rd131, %rd155, %rd130;
	ld.global.f32 	%f102, [%rd131+4];
	add.s32 	%r98, %r97, %r64;
	mul.wide.s32 	%rd132, %r98, 4;
	add.s64 	%rd133, %rd156, %rd132;
	ld.global.f32 	%f103, [%rd133];
	fma.rn.f32 	%f104, %f102, %f103, %f101;
	ld.global.f32 	%f105, [%rd131+8];
	add.s32 	%r99, %r98, %r64;
	mul.wide.s32 	%rd134, %r99, 4;
	add.s64 	%rd135, %rd156, %rd134;
	ld.global.f32 	%f106, [%rd135];
	fma.rn.f32 	%f107, %f105, %f106, %f104;
	ld.global.f32 	%f108, [%rd131+12];
	add.s32 	%r100, %r99, %r64;
	mul.wide.s32 	%rd136, %r100, 4;
	add.s64 	%rd137, %rd156, %rd136;
	ld.global.f32 	%f109, [%rd137];
	fma.rn.f32 	%f133, %f108, %f109, %f107;
	add.s32 	%r122, %r122, 4;
$L__BB1_21:
	and.b32  	%r101, %r63, 3;
	setp.eq.s32 	%p24, %r101, 0;
	@%p24 bra 	$L__BB1_26;
	setp.eq.s32 	%p25, %r101, 1;
	@%p25 bra 	$L__BB1_24;
	add.s32 	%r102, %r122, %r18;
	mul.wide.u32 	%rd138, %r102, 4;
	add.s64 	%rd139, %rd155, %rd138;
	ld.global.f32 	%f111, [%rd139];
	mad.lo.s32 	%r103, %r122, %r64, %r4;
	mul.wide.s32 	%rd140, %r103, 4;
	add.s64 	%rd141, %rd156, %rd140;
	ld.global.f32 	%f112, [%rd141];
	fma.rn.f32 	%f113, %f111, %f112, %f133;
	cvt.u64.u32 	%rd142, %r122;
	add.s64 	%rd143, %rd142, %rd6;
	shl.b64 	%rd144, %rd143, 2;
	add.s64 	%rd145, %rd155, %rd144;
	ld.global.f32 	%f114, [%rd145+4];
	add.s32 	%r104, %r103, %r64;
	mul.wide.s32 	%rd146, %r104, 4;
	add.s64 	%rd147, %rd156, %rd146;
	ld.global.f32 	%f115, [%rd147];
	fma.rn.f32 	%f133, %f114, %f115, %f113;
	add.s32 	%r122, %r122, 2;
$L__BB1_24:
	setp.eq.s32 	%p26, %r21, 0;
	@%p26 bra 	$L__BB1_26;
	add.s32 	%r105, %r122, %r18;
	mul.wide.u32 	%rd148, %r105, 4;
	add.s64 	%rd149, %rd155, %rd148;
	ld.global.f32 	%f116, [%rd149];
	mad.lo.s32 	%r106, %r122, %r64, %r4;
	mul.wide.s32 	%rd150, %r106, 4;
	add.s64 	%rd151, %rd156, %rd150;
	ld.global.f32 	%f117, [%rd151];
	fma.rn.f32 	%f133, %f116, %f117, %f133;
$L__BB1_26:
	shl.b64 	%rd152, %rd5, 2;
	add.s64 	%rd160, %rd160, %rd152;
	shl.b64 	%rd153, %rd4, 2;
	add.s64 	%rd154, %rd160, %rd153;
	st.global.f32 	[%rd154], %f133;
	add.s32 	%r111, %r111, -1;
	setp.eq.s32 	%p27, %r111, 0;
	@%p27 bra 	$L__BB1_38;
	bra.uni 	$L__BB1_15;
$L__BB1_27:
	add.s32 	%r84, %r65, -2;
	and.b32  	%r57, %r111, 7;
	setp.lt.u32 	%p12, %r84, 7;
	@%p12 bra 	$L__BB1_30;
	and.b32  	%r58, %r111, -8;
	mov.b32 	%r124, 0;
	shl.b64 	%rd68, %rd5, 2;
	shl.b64 	%rd70, %rd4, 2;
$L__BB1_29:
	.pragma "nounroll";
	add.s64 	%rd69, %rd160, %rd68;
	add.s64 	%rd71, %rd69, %rd70;
	mov.b32 	%r86, 0;
	st.global.u32 	[%rd71], %r86;
	add.s64 	%rd72, %rd69, %rd68;
	add.s64 	%rd73, %rd72, %rd70;
	st.global.u32 	[%rd73], %r86;
	add.s64 	%rd74, %rd72, %rd68;
	add.s64 	%rd75, %rd74, %rd70;
	st.global.u32 	[%rd75], %r86;
	add.s64 	%rd76, %rd74, %rd68;
	add.s64 	%rd77, %rd76, %rd70;
	st.global.u32 	[%rd77], %r86;
	add.s64 	%rd78, %rd76, %rd68;
	add.s64 	%rd79, %rd78, %rd70;
	st.global.u32 	[%rd79], %r86;
	add.s64 	%rd80, %rd78, %rd68;
	add.s64 	%rd81, %rd80, %rd70;
	st.global.u32 	[%rd81], %r86;
	add.s64 	%rd82, %rd80, %rd68;
	add.s64 	%rd83, %rd82, %rd70;
	st.global.u32 	[%rd83], %r86;
	add.s64 	%rd160, %rd82, %rd68;
	add.s64 	%rd84, %rd160, %rd70;
	st.global.u32 	[%rd84], %r86;
	add.s32 	%r124, %r124, 8;
	setp.ne.s32 	%p13, %r124, %r58;
	@%p13 bra 	$L__BB1_29;
$L__BB1_30:
	setp.eq.s32 	%p14, %r57, 0;
	@%p14 bra 	$L__BB1_38;
	and.b32  	%r61, %r111, 3;
	setp.lt.u32 	%p15, %r57, 4;
	@%p15 bra 	$L__BB1_33;
	shl.b64 	%rd85, %rd5, 2;
	add.s64 	%rd86, %rd160, %rd85;
	shl.b64 	%rd87, %rd4, 2;
	add.s64 	%rd88, %rd86, %rd87;
	mov.b32 	%r87, 0;
	st.global.u32 	[%rd88], %r87;
	add.s64 	%rd89, %rd86, %rd85;
	add.s64 	%rd90, %rd89, %rd87;
	st.global.u32 	[%rd90], %r87;
	add.s64 	%rd91, %rd89, %rd85;
	add.s64 	%rd92, %rd91, %rd87;
	st.global.u32 	[%rd92], %r87;
	add.s64 	%rd160, %rd91, %rd85;
	add.s64 	%rd93, %rd160, %rd87;
	st.global.u32 	[%rd93], %r87;
$L__BB1_33:
	setp.eq.s32 	%p16, %r61, 0;
	@%p16 bra 	$L__BB1_38;
	setp.eq.s32 	%p17, %r61, 1;
	@%p17 bra 	$L__BB1_36;
	shl.b64 	%rd94, %rd5, 2;
	add.s64 	%rd95, %rd160, %rd94;
	shl.b64 	%rd96, %rd4, 2;
	add.s64 	%rd97, %rd95, %rd96;
	mov.b32 	%r88, 0;
	st.global.u32 	[%rd97], %r88;
	add.s64 	%rd160, %rd95, %rd94;
	add.s64 	%rd98, %rd160, %rd96;
	st.global.u32 	[%rd98], %r88;
$L__BB1_36:
	and.b32  	%r89, %r111, 1;
	setp.eq.b32 	%p18, %r89, 1;
	not.pred 	%p19, %p18;
	@%p19 bra 	$L__BB1_38;
	add.s64 	%rd99, %rd4, %rd5;
	shl.b64 	%rd100, %rd99, 2;
	add.s64 	%rd101, %rd160, %rd100;
	mov.b32 	%r90, 0;
	st.global.u32 	[%rd101], %r90;
$L__BB1_38:
	ret;

}


// ===== COMPILED SASS (sm_100) =====

	.target	sm_100

	.elftype	@"ET_EXEC"


//--------------------- .note.nv.tkinfo           --------------------------
	.section	.note.nv.tkinfo,"",@"SHT_NOTE"
	.sectionflags	@"SHF_NOTE_NV_TKINFO"
	.tkinfo
        /*0018*/ 	.word	0x00000002
        /*0030*/ 	.string	""
        /*0030*/ 	.string	"ptxas"
        /*0030*/ 	.string	"Cuda compilation tools, release 13.0, V13.0.88"
        /*0030*/ 	.string	"Build cuda_13.0.r13.0/compiler.36424714_0"
        /*0030*/ 	.string	"-arch sm_100 -m 64 "



//--------------------- .note.nv.cuinfo           --------------------------
	.section	.note.nv.cuinfo,"",@"SHT_NOTE"
	.sectionflags	@"SHF_NOTE_NV_CUINFO"
        /*0018*/ 	.short	0x0002
        /*001a*/ 	.short	0x0064
        /*001c*/ 	.short	0x0082
	.zero		2


//--------------------- .nv.info                  --------------------------
	.section	.nv.info,"",@"SHT_CUDA_INFO"
	.align	4


	//----- nvinfo : EIATTR_REGCOUNT
	.align		4
        /*0000*/ 	.byte	0x04, 0x2f
        /*0002*/ 	.short	(.L_1 - .L_0)
	.align		4
.L_0:
        /*0004*/ 	.word	index@(_Z12matMulKernelIdEvPT_S1_S1_iiii)
        /*0008*/ 	.word	0x00000020


	//----- nvinfo : EIATTR_FRAME_SIZE
	.align		4
.L_1:
        /*000c*/ 	.byte	0x04, 0x11
        /*000e*/ 	.short	(.L_3 - .L_2)
	.align		4
.L_2:
        /*0010*/ 	.word	index@(_Z12matMulKernelIdEvPT_S1_S1_iiii)
        /*0014*/ 	.word	0x00000000


	//----- nvinfo : EIATTR_REGCOUNT
	.align		4
.L_3:
        /*0018*/ 	.byte	0x04, 0x2f
        /*001a*/ 	.short	(.L_5 - .L_4)
	.align		4
.L_4:
        /*001c*/ 	.word	index@(_Z12matMulKernelIfEvPT_S1_S1_iiii)
        /*0020*/ 	.word	0x00000020


	//----- nvinfo : EIATTR_FRAME_SIZE
	.align		4
.L_5:
        /*0024*/ 	.byte	0x04, 0x11
        /*0026*/ 	.short	(.L_7 - .L_6)
	.align		4
.L_6:
        /*0028*/ 	.word	index@(_Z12matMulKernelIfEvPT_S1_S1_iiii)
        /*002c*/ 	.word	0x00000000


	//----- nvinfo : EIATTR_MIN_STACK_SIZE
	.align		4
.L_7:
        /*0030*/ 	.byte	0x04, 0x12
        /*0032*/ 	.short	(.L_9 - .L_8)
	.align		4
.L_8:
        /*0034*/ 	.word	index@(_Z12matMulKernelIfEvPT_S1_S1_iiii)
        /*0038*/ 	.word	0x00000000


	//----- nvinfo : EIATTR_MIN_STACK_SIZE
	.align		4
.L_9:
        /*003c*/ 	.byte	0x04, 0x12
        /*003e*/ 	.short	(.L_11 - .L_10)
	.align		4
.L_10:
        /*0040*/ 	.word	index@(_Z12matMulKernelIdEvPT_S1_S1_iiii)
        /*0044*/ 	.word	0x00000000
.L_11:


//--------------------- .nv.compat                --------------------------
	.section	.nv.compat,"",@"SHT_CUDA_COMPAT_INFO"
	.align	4
        /*0000*/ 	.byte	0x02, 0x09, 0x00, 0x00, 0x02, 0x02, 0x01, 0x00, 0x02, 0x05, 0x05, 0x00, 0x03, 0x07, 0x01, 0x01
        /*0010*/ 	.byte	0x02, 0x03, 0x00, 0x00, 0x02, 0x06, 0x01, 0x00, 0x04, 0x0b, 0x08, 0x00, 0x01, 0x00, 0x00, 0x00
        /*0020*/ 	.byte	0x00, 0x00, 0x00, 0x00


//--------------------- .nv.info._Z12matMulKernelIfEvPT_S1_S1_iiii --------------------------
	.section	.nv.info._Z12matMulKernelIfEvPT_S1_S1_iiii,"",@"SHT_CUDA_INFO"
	.sectionflags	@""
	.align	4


	//----- nvinfo : EIATTR_CUDA_API_VERSION
	.align		4
        /*0000*/ 	.byte	0x04, 0x37
        /*0002*/ 	.short	(.L_13 - .L_12)
.L_12:
        /*0004*/ 	.word	0x00000082


	//----- nvinfo : EIATTR_KPARAM_INFO
	.align		4
.L_13:
        /*0008*/ 	.byte	0x04, 0x17
        /*000a*/ 	.short	(.L_15 - .L_14)
.L_14:
        /*000c*/ 	.word	0x00000000
        /*0010*/ 	.short	0x0006
        /*0012*/ 	.short	0x0024
        /*0014*/ 	.byte	0x00, 0xf0, 0x11, 0x00


	//----- nvinfo : EIATTR_KPARAM_INFO
	.align		4
.L_15:
        /*0018*/ 	.byte	0x04, 0x17
        /*001a*/ 	.short	(.L_17 - .L_16)
.L_16:
        /*001c*/ 	.word	0x00000000
        /*0020*/ 	.short	0x0005
        /*0022*/ 	.short	0x0020
        /*0024*/ 	.byte	0x00, 0xf0, 0x11, 0x00


	//----- nvinfo : EIATTR_KPARAM_INFO
	.align		4
.L_17:
        /*0028*/ 	.byte	0x04, 0x17
        /*002a*/ 	.short	(.L_19 - .L_18)
.L_18:
        /*002c*/ 	.word	0x00000000
        /*0030*/ 	.short	0x0004
        /*0032*/ 	.short	0x001c
        /*0034*/ 	.byte	0x00, 0xf0, 0x11, 0x00


	//----- nvinfo : EIATTR_KPARAM_INFO
	.align		4
.L_19:
        /*0038*/ 	.byte	0x04, 0x17
        /*003a*/ 	.short	(.L_21 - .L_20)
.L_20:
        /*003c*/ 	.word	0x00000000
        /*0040*/ 	.short	0x0003
        /*0042*/ 	.short	0x0018
        /*0044*/ 	.byte	0x00, 0xf0, 0x11, 0x00


	//----- nvinfo : EIATTR_KPARAM_INFO
	.align		4
.L_21:
        /*0048*/ 	.byte	0x04, 0x17
        /*004a*/ 	.short	(.L_23 - .L_22)
.L_22:
        /*004c*/ 	.word	0x00000000
        /*0050*/ 	.short	0x0002
        /*0052*/ 	.short	0x0010
        /*0054*/ 	.byte	0x00, 0xf5, 0x21, 0x00


	//----- nvinfo : EIATTR_KPARAM_INFO
	.align		4
.L_23:
        /*0058*/ 	.byte	0x04, 0x17
        /*005a*/ 	.short	(.L_25 - .L_24)
.L_24:
        /*005c*/ 	.word	0x00000000
        /*0060*/ 	.short	0x0001
        /*0062*/ 	.short	0x0008
        /*0064*/ 	.byte	0x00, 0xf5, 0x21, 0x00


	//----- nvinfo : EIATTR_KPARAM_INFO
	.align		4
.L_25:
        /*0068*/ 	.byte	0x04, 0x17
        /*006a*/ 	.short	(.L_27 - .L_26)
.L_26:
        /*006c*/ 	.word	0x00000000
        /*0070*/ 	.short	0x0000
        /*0072*/ 	.short	0x0000
        /*0074*/ 	.byte	0x00, 0xf5, 0x21, 0x00


	//----- nvinfo : EIATTR_SPARSE_MMA_MASK
	.align		4
.L_27:
        /*0078*/ 	.byte	0x03, 0x50
        /*007a*/ 	.short	0x0000


	//----- nvinfo : EIATTR_MAXREG_COUNT
	.align		4
        /*007c*/ 	.byte	0x03, 0x1b
        /*007e*/ 	.short	0x00ff


	//----- nvinfo : EIATTR_MERCURY_ISA_VERSION
	.align		4
        /*0080*/ 	.byte	0x03, 0x5f
        /*0082*/ 	.short	0x0101


	//----- nvinfo : EIATTR_VRC_CTA_INIT_COUNT
	.align		4
        /*0084*/ 	.byte	0x02, 0x4a
	.zero		1
	.zero		1


	//----- nvinfo : EIATTR_EXIT_INSTR_OFFSETS
	.align		4
        /*0088*/ 	.byte	0x04, 0x1c
        /*008a*/ 	.short	(.L_29 - .L_28)


	//   ....[0]....
.L_28:
        /*008c*/ 	.word	0x00000930


	//   ....[1]....
        /*0090*/ 	.word	0x00001320


	//   ....[2]....
        /*0094*/ 	.word	0x000016a0


	//   ....[3]....
        /*0098*/ 	.word	0x00001870


	//   ....[4]....
        /*009c*/ 	.word	0x000019b0


	//   ....[5]....
        /*00a0*/ 	.word	0x00001a10


	//----- nvinfo : EIATTR_CBANK_PARAM_SIZE
	.align		4
.L_29:
        /*00a4*/ 	.byte	0x03, 0x19
        /*00a6*/ 	.short	0x0028


	//----- nvinfo : EIATTR_PARAM_CBANK
	.align		4
        /*00a8*/ 	.byte	0x04, 0x0a
        /*00aa*/ 	.short	(.L_31 - .L_30)
	.align		4
.L_30:
        /*00ac*/ 	.word	index@(.nv.constant0._Z12matMulKernelIfEvPT_S1_S1_iiii)
        /*00b0*/ 	.short	0x0380
        /*00b2*/ 	.short	0x0028


	//----- nvinfo : EIATTR_SW_WAR
	.align		4
.L_31:
        /*00b4*/ 	.byte	0x04, 0x36
        /*00b6*/ 	.short	(.L_33 - .L_32)
.L_32:
        /*00b8*/ 	.word	0x00000008
.L_33:


//--------------------- .nv.info._Z12matMulKernelIdEvPT_S1_S1_iiii --------------------------
	.section	.nv.info._Z12matMulKernelIdEvPT_S1_S1_iiii,"",@"SHT_CUDA_INFO"
	.sectionflags	@""
	.align	4


	//----- nvinfo : EIATTR_CUDA_API_VERSION
	.align		4
        /*0000*/ 	.byte	0x04, 0x37
        /*0002*/ 	.short	(.L_35 - .L_34)
.L_34:
        /*0004*/ 	.word	0x00000082


	//----- nvinfo : EIATTR_KPARAM_INFO
	.align		4
.L_35:
        /*0008*/ 	.byte	0x04, 0x17
        /*000a*/ 	.short	(.L_37 - .L_36)
.L_36:
        /*000c*/ 	.word	0x00000000
        /*0010*/ 	.short	0x0006
        /*0012*/ 	.short	0x0024
        /*0014*/ 	.byte	0x00, 0xf0, 0x11, 0x00


	//----- nvinfo : EIATTR_KPARAM_INFO
	.align		4
.L_37:
        /*0018*/ 	.byte	0x04, 0x17
        /*001a*/ 	.short	(.L_39 - .L_38)
.L_38:
        /*001c*/ 	.word	0x00000000
        /*0020*/ 	.short	0x0005
        /*0022*/ 	.short	0x0020
        /*0024*/ 	.byte	0x00, 0xf0, 0x11, 0x00


	//----- nvinfo : EIATTR_KPARAM_INFO
	.align		4
.L_39:
        /*0028*/ 	.byte	0x04, 0x17
        /*002a*/ 	.short	(.L_41 - .L_40)
.L_40:
        /*002c*/ 	.word	0x00000000
        /*0030*/ 	.short	0x0004
        /*0032*/ 	.short	0x001c
        /*0034*/ 	.byte	0x00, 0xf0, 0x11, 0x00


	//----- nvinfo : EIATTR_KPARAM_INFO
	.align		4
.L_41:
        /*0038*/ 	.byte	0x04, 0x17
        /*003a*/ 	.short	(.L_43 - .L_42)
.L_42:
        /*003c*/ 	.word	0x00000000
        /*0040*/ 	.short	0x0003
        /*0042*/ 	.short	0x0018
        /*0044*/ 	.byte	0x00, 0xf0, 0x11, 0x00


	//----- nvinfo : EIATTR_KPARAM_INFO
	.align		4
.L_43:
        /*0048*/ 	.byte	0x04, 0x17
        /*004a*/ 	.short	(.L_45 - .L_44)
.L_44:
        /*004c*/ 	.word	0x00000000
        /*0050*/ 	.short	0x0002
        /*0052*/ 	.short	0x0010
        /*0054*/ 	.byte	0x00, 0xf5, 0x21, 0x00


	//----- nvinfo : EIATTR_KPARAM_INFO
	.align		4
.L_45:
        /*0058*/ 	.byte	0x04, 0x17
        /*005a*/ 	.short	(.L_47 - .L_46)
.L_46:
        /*005c*/ 	.word	0x00000000
        /*0060*/ 	.short	0x0001
        /*0062*/ 	.short	0x0008
        /*0064*/ 	.byte	0x00, 0xf5, 0x21, 0x00


	//----- nvinfo : EIATTR_KPARAM_INFO
	.align		4
.L_47:
        /*0068*/ 	.byte	0x04, 0x17
        /*006a*/ 	.short	(.L_49 - .L_48)
.L_48:
        /*006c*/ 	.word	0x00000000
        /*0070*/ 	.short	0x0000
        /*0072*/ 	.short	0x0000
        /*0074*/ 	.byte	0x00, 0xf5, 0x21, 0x00


	//----- nvinfo : EIATTR_SPARSE_MMA_MASK
	.align		4
.L_49:
        /*0078*/ 	.byte	0x03, 0x50
        /*007a*/ 	.short	0x0000


	//----- nvinfo : EIATTR_MAXREG_COUNT
	.align		4
        /*007c*/ 	.byte	0x03, 0x1b
        /*007e*/ 	.short	0x00ff


	//----- nvinfo : EIATTR_MERCURY_ISA_VERSION
	.align		4
        /*0080*/ 	.byte	0x03, 0x5f
        /*0082*/ 	.short	0x0101


	//----- nvinfo : EIATTR_VRC_CTA_INIT_COUNT
	.align		4
        /*0084*/ 	.byte	0x02, 0x4a
	.zero		1
	.zero		1


	//----- nvinfo : EIATTR_EXIT_INSTR_OFFSETS
	.align		4
        /*0088*/ 	.byte	0x04, 0x1c
        /*008a*/ 	.short	(.L_51 - .L_50)


	//   ....[0]....
.L_50:
        /*008c*/ 	.word	0x000009c0


	//   ....[1]....
        /*0090*/ 	.word	0x00001490


	//   ....[2]....
        /*0094*/ 	.word	0x00001850


	//   ....[3]....
        /*0098*/ 	.word	0x00001a20


	//   ....[4]....
        /*009c*/ 	.word	0x00001b60


	//   ....[5]....
        /*00a0*/ 	.word	0x00001bc0


	//----- nvinfo : EIATTR_CBANK_PARAM_SIZE
	.align		4
.L_51:
        /*00a4*/ 	.byte	0x03, 0x19
        /*00a6*/ 	.short	0x0028


	//----- nvinfo : EIATTR_PARAM_CBANK
	.align		4
        /*00a8*/ 	.byte	0x04, 0x0a
        /*00aa*/ 	.short	(.L_53 - .L_52)
	.align		4
.L_52:
        /*00ac*/ 	.word	index@(.nv.constant0._Z12matMulKernelIdEvPT_S1_S1_iiii)
        /*00b0*/ 	.short	0x0380
        /*00b2*/ 	.short	0x0028


	//----- nvinfo : EIATTR_SW_WAR
	.align		4
.L_53:
        /*00b4*/ 	.byte	0x04, 0x36
        /*00b6*/ 	.short	(.L_55 - .L_54)
.L_54:
        /*00b8*/ 	.word	0x00000008
.L_55:


//--------------------- .nv.callgraph             --------------------------
	.section	.nv.callgraph,"",@"SHT_CUDA_CALLGRAPH"
	.align	4
	.sectionentsize	8
	.align		4
        /*0000*/ 	.word	0x00000000
	.align		4
        /*0004*/ 	.word	0xffffffff
	.align		4
        /*0008*/ 	.word	0x00000000
	.align		4
        /*000c*/ 	.word	0xfffffffe
	.align		4
        /*0010*/ 	.word	0x00000000
	.align		4
        /*0014*/ 	.word	0xfffffffd
	.align		4
        /*0018*/ 	.word	0x00000000
	.align		4
        /*001c*/ 	.word	0xfffffffc


//--------------------- .text._Z12matMulKernelIfEvPT_S1_S1_iiii --------------------------
	.section	.text._Z12matMulKernelIfEvPT_S1_S1_iiii,"ax",@progbits
	.align	128
        .global         _Z12matMulKernelIfEvPT_S1_S1_iiii
        .type           _Z12matMulKernelIfEvPT_S1_S1_iiii,@function
        .size           _Z12matMulKernelIfEvPT_S1_S1_iiii,(.L_x_30 - _Z12matMulKernelIfEvPT_S1_S1_iiii)
        .other          _Z12matMulKernelIfEvPT_S1_S1_iiii,@"STO_CUDA_ENTRY STV_DEFAULT"
_Z12matMulKernelIfEvPT_S1_S1_iiii:
.text._Z12matMulKernelIfEvPT_S1_S1_iiii:
[----:B------:R-:W-:Y:S08]  /*0000*/  LDC R1, c[0x0][0x37c] ;  /* 0x0000df00ff017b82 */ /* 0x000ff00000000800 */
[----:B------:R-:W0:Y:S01]  /*0010*/  LDC R17, c[0x0][0x39c] ;  /* 0x0000e700ff117b82 */ /* 0x000e220000000800 */
[----:B------:R-:W1:Y:S01]  /*0020*/  S2R R18, SR_TID.Y ;  /* 0x0000000000127919 */ /* 0x000e620000002200 */
[----:B------:R-:W2:Y:S01]  /*0030*/  LDCU.64 UR10, c[0x0][0x388] ;  /* 0x00007100ff0a77ac */ /* 0x000ea20008000a00 */
[----:B------:R-:W-:Y:S01]  /*0040*/  HFMA2 R19, -RZ, RZ, 0, 0 ;  /* 0x00000000ff137431 */ /* 0x000fe200000001ff */
[----:B------:R-:W3:Y:S01]  /*0050*/  S2R R16, SR_TID.X ;  /* 0x0000000000107919 */ /* 0x000ee20000002100 */
[----:B------:R-:W4:Y:S03]  /*0060*/  LDCU.64 UR14, c[0x0][0x380] ;  /* 0x00007000ff0e77ac */ /* 0x000f260008000a00 */
[----:B------:R-:W5:Y:S01]  /*0070*/  S2UR UR5, SR_CTAID.X ;  /* 0x00000000000579c3 */ /* 0x000f620000002500 */
[----:B------:R-:W0:Y:S01]  /*0080*/  LDCU.64 UR12, c[0x0][0x358] ;  /* 0x00006b00ff0c77ac */ /* 0x000e220008000a00 */
[----:B------:R-:W0:Y:S06]  /*0090*/  LDCU.64 UR6, c[0x0][0x390] ;  /* 0x00007200ff0677ac */ /* 0x000e2c0008000a00 */
[----:B------:R-:W1:Y:S01]  /*00a0*/  LDC R3, c[0x0][0x364] ;  /* 0x0000d900ff037b82 */ /* 0x000e620000000800 */
[----:B------:R-:W5:Y:S01]  /*00b0*/  LDCU UR4, c[0x0][0x360] ;  /* 0x00006c00ff0477ac */ /* 0x000f620008000800 */
[----:B--2---:R-:W-:Y:S01]  /*00c0*/  IMAD.U32 R12, RZ, RZ, UR10 ;  /* 0x0000000aff0c7e24 */ /* 0x004fe2000f8e00ff */
[----:B------:R-:W-:-:S05]  /*00d0*/  MOV R13, UR11 ;  /* 0x0000000b000d7c02 */ /* 0x000fca0008000f00 */
[----:B------:R-:W1:Y:S01]  /*00e0*/  S2UR UR8, SR_CTAID.Y ;  /* 0x00000000000879c3 */ /* 0x000e620000002600 */
[----:B0-----:R-:W-:Y:S01]  /*00f0*/  ISETP.GE.AND P0, PT, R17, 0x1, PT ;  /* 0x000000011100780c */ /* 0x001fe20003f06270 */
[----:B----4-:R-:W-:Y:S01]  /*0100*/  IMAD.U32 R14, RZ, RZ, UR14 ;  /* 0x0000000eff0e7e24 */ /* 0x010fe2000f8e00ff */
[----:B------:R-:W-:Y:S01]  /*0110*/  MOV R15, UR15 ;  /* 0x0000000f000f7c02 */ /* 0x000fe20008000f00 */
[----:B-----5:R-:W-:-:S06]  /*0120*/  UIMAD UR5, UR5, UR4, URZ ;  /* 0x00000004050572a4 */ /* 0x020fcc000f8e02ff */
[----:B---3--:R-:W-:Y:S02]  /*0130*/  VIADD R0, R16, UR5 ;  /* 0x0000000510007c36 */ /* 0x008fe40008000000 */
[----:B-1----:R-:W-:Y:S02]  /*0140*/  IMAD R18, R3, UR8, R18 ;  /* 0x0000000803127c24 */ /* 0x002fe4000f8e0212 */
[----:B------:R-:W-:Y:S05]  /*0150*/  @!P0 BRA `(.L_x_0) ;  /* 0x0000000400d88947 */ /* 0x000fea0003800000 */
[C---:B------:R-:W-:Y:S01]  /*0160*/  ISETP.GE.U32.AND P1, PT, R17.reuse, 0x8, PT ;  /* 0x000000081100780c */ /* 0x040fe20003f26070 */
[----:B------:R-:W-:Y:S01]  /*0170*/  IMAD R20, R18, R17, RZ ;  /* 0x0000001112147224 */ /* 0x000fe200078e02ff */
[----:B------:R-:W-:Y:S01]  /*0180*/  LOP3.LUT R27, R17, 0x7, RZ, 0xc0, !PT ;  /* 0x00000007111b7812 */ /* 0x000fe200078ec0ff */
[----:B------:R-:W-:Y:S01]  /*0190*/  IMAD.MOV.U32 R21, RZ, RZ, RZ ;  /* 0x000000ffff157224 */ /* 0x000fe200078e00ff */
[----:B------:R-:W-:Y:S02]  /*01a0*/  MOV R19, RZ ;  /* 0x000000ff00137202 */ /* 0x000fe40000000f00 */
[----:B------:R-:W-:-:S07]  /*01b0*/  ISETP.NE.AND P2, PT, R27, RZ, PT ;  /* 0x000000ff1b00720c */ /* 0x000fce0003f45270 */
[----:B------:R-:W-:Y:S06]  /*01c0*/  @!P1 BRA `(.L_x_1) ;  /* 0x0000000000b09947 */ /* 0x000fec0003800000 */
[----:B------:R-:W-:Y:S01]  /*01d0*/  LOP3.LUT R21, R17, 0x7ffffff8, RZ, 0xc0, !PT ;  /* 0x7ffffff811157812 */ /* 0x000fe200078ec0ff */
[----:B------:R-:W-:Y:S01]  /*01e0*/  UMOV UR4, URZ ;  /* 0x000000ff00047c82 */ /* 0x000fe20008000000 */
[----:B------:R-:W-:-:S07]  /*01f0*/  MOV R19, RZ ;  /* 0x000000ff00137202 */ /* 0x000fce0000000f00 */
.L_x_2:
[----:B------:R-:W0:Y:S01]  /*0200*/  LDC R23, c[0x0][0x3a0] ;  /* 0x0000e800ff177b82 */ /* 0x000e220000000800 */
[----:B------:R-:W-:-:S07]  /*0210*/  VIADD R5, R20, UR4 ;  /* 0x0000000414057c36 */ /* 0x000fce0008000000 */
[----:B------:R-:W1:Y:S08]  /*0220*/  LDC.64 R24, c[0x0][0x388] ;  /* 0x0000e200ff187b82 */ /* 0x000e700000000a00 */
[----:B------:R-:W2:Y:S01]  /*0230*/  LDC.64 R2, c[0x0][0x380] ;  /* 0x0000e000ff027b82 */ /* 0x000ea20000000a00 */
[----:B0-----:R-:W-:-:S04]  /*0240*/  IMAD R7, R23, UR4, R0 ;  /* 0x0000000417077c24 */ /* 0x001fc8000f8e0200 */
[----:B-1----:R-:W-:-:S05]  /*0250*/  IMAD.WIDE R24, R7, 0x4, R24 ;  /* 0x0000000407187825 */ /* 0x002fca00078e0218 */
[----:B------:R0:W3:Y:S01]  /*0260*/  LDG.E R26, desc[UR12][R24.64] ;  /* 0x0000000c181a7981 */ /* 0x0000e2000c1e1900 */
[----:B--2---:R-:W-:-:S04]  /*0270*/  IMAD.WIDE.U32 R2, R5, 0x4, R2 ;  /* 0x0000000405027825 */ /* 0x004fc800078e0002 */
[C---:B------:R-:W-:Y:S01]  /*0280*/  IMAD.WIDE R10, R23.reuse, 0x4, R24 ;  /* 0x00000004170a7825 */ /* 0x040fe200078e0218 */
[----:B------:R-:W3:Y:S04]  /*0290*/  LDG.E R28, desc[UR12][R2.64] ;  /* 0x0000000c021c7981 */ /* 0x000ee8000c1e1900 */
[----:B------:R-:W2:Y:S04]  /*02a0*/  LDG.E R29, desc[UR12][R2.64+0x4] ;  /* 0x0000040c021d7981 */ /* 0x000ea8000c1e1900 */
[----:B------:R1:W2:Y:S01]  /*02b0*/  LDG.E R22, desc[UR12][R10.64] ;  /* 0x0000000c0a167981 */ /* 0x0002a2000c1e1900 */
[----:B------:R-:W-:-:S04]  /*02c0*/  IMAD.WIDE R8, R23, 0x4, R10 ;  /* 0x0000000417087825 */ /* 0x000fc800078e020a */
[C---:B------:R-:W-:Y:S02]  /*02d0*/  IMAD.WIDE R4, R23.reuse, 0x4, R8 ;  /* 0x0000000417047825 */ /* 0x040fe400078e0208 */
[----:B------:R-:W4:Y:S02]  /*02e0*/  LDG.E R8, desc[UR12][R8.64] ;  /* 0x0000000c08087981 */ /* 0x000f24000c1e1900 */
[C---:B------:R-:W-:Y:S02]  /*02f0*/  IMAD.WIDE R6, R23.reuse, 0x4, R4 ;  /* 0x0000000417067825 */ /* 0x040fe400078e0204 */
[----:B------:R-:W5:Y:S02]  /*0300*/  LDG.E R4, desc[UR12][R4.64] ;  /* 0x0000000c04047981 */ /* 0x000f64000c1e1900 */
[C---:B0-----:R-:W-:Y:S02]  /*0310*/  IMAD.WIDE R24, R23.reuse, 0x4, R6 ;  /* 0x0000000417187825 */ /* 0x041fe400078e0206 */
[----:B------:R-:W5:Y:S04]  /*0320*/  LDG.E R9, desc[UR12][R2.64+0x18] ;  /* 0x0000180c02097981 */ /* 0x000f68000c1e1900 */
[----:B------:R-:W5:Y:S04]  /*0330*/  LDG.E R6, desc[UR12][R6.64] ;  /* 0x0000000c06067981 */ /* 0x000f68000c1e1900 */
[----:B------:R-:W4:Y:S01]  /*0340*/  LDG.E R5, desc[UR12][R2.64+0x8] ;  /* 0x0000080c02057981 */ /* 0x000f22000c1e1900 */
[----:B-1----:R-:W-:-:S03]  /*0350*/  IMAD.WIDE R10, R23, 0x4, R24 ;  /* 0x00000004170a7825 */ /* 0x002fc600078e0218 */
[----:B------:R-:W5:Y:S04]  /*0360*/  LDG.E R25, desc[UR12][R24.64] ;  /* 0x0000000c18197981 */ /* 0x000f68000c1e1900 */
[----:B------:R-:W5:Y:S01]  /*0370*/  LDG.E R7, desc[UR12][R2.64+0x1c] ;  /* 0x00001c0c02077981 */ /* 0x000f62000c1e1900 */
[----:B---3--:R-:W-:-:S03]  /*0380*/  FFMA R26, R28, R26, R19 ;  /* 0x0000001a1c1a7223 */ /* 0x008fc60000000013 */
[----:B------:R-:W5:Y:S04]  /*0390*/  LDG.E R19, desc[UR12][R2.64+0xc] ;  /* 0x00000c0c02137981 */ /* 0x000f68000c1e1900 */
[----:B------:R-:W3:Y:S01]  /*03a0*/  LDG.E R28, desc[UR12][R2.64+0x14] ;  /* 0x0000140c021c7981 */ /* 0x000ee2000c1e1900 */
[----:B--2---:R-:W-:-:S03]  /*03b0*/  FFMA R26, R29, R22, R26 ;  /* 0x000000161d1a7223 */ /* 0x004fc6000000001a */
[----:B------:R-:W2:Y:S01]  /*03c0*/  LDG.E R29, desc[UR12][R2.64+0x10] ;  /* 0x0000100c021d7981 */ /* 0x000ea2000c1e1900 */
[----:B------:R-:W-:-:S03]  /*03d0*/  IMAD.WIDE R22, R23, 0x4, R10 ;  /* 0x0000000417167825 */ /* 0x000fc600078e020a */
[----:B------:R-:W3:Y:S04]  /*03e0*/  LDG.E R10, desc[UR12][R10.64] ;  /* 0x0000000c0a0a7981 */ /* 0x000ee8000c1e1900 */
[----:B------:R-:W3:Y:S01]  /*03f0*/  LDG.E R22, desc[UR12][R22.64] ;  /* 0x0000000c16167981 */ /* 0x000ee2000c1e1900 */
[----:B------:R-:W-:-:S06]  /*0400*/  UIADD3 UR4, UPT, UPT, UR4, 0x8, URZ ;  /* 0x0000000804047890 */ /* 0x000fcc000fffe0ff */
[----:B------:R-:W-:Y:S01]  /*0410*/  ISETP.NE.AND P1, PT, R21, UR4, PT ;  /* 0x0000000415007c0c */ /* 0x000fe2000bf25270 */
[----:B----4-:R-:W-:-:S04]  /*0420*/  FFMA R8, R5, R8, R26 ;  /* 0x0000000805087223 */ /* 0x010fc8000000001a */
[----:B-----5:R-:W-:-:S04]  /*0430*/  FFMA R4, R19, R4, R8 ;  /* 0x0000000413047223 */ /* 0x020fc80000000008 */
[----:B--2---:R-:W-:-:S04]  /*0440*/  FFMA R29, R29, R6, R4 ;  /* 0x000000061d1d7223 */ /* 0x004fc80000000004 */
[----:B---3--:R-:W-:-:S04]  /*0450*/  FFMA R28, R28, R25, R29 ;  /* 0x000000191c1c7223 */ /* 0x008fc8000000001d */
[----:B------:R-:W-:-:S04]  /*0460*/  FFMA R28, R9, R10, R28 ;  /* 0x0000000a091c7223 */ /* 0x000fc8000000001c */
[----:B------:R-:W-:Y:S01]  /*0470*/  FFMA R19, R7, R22, R28 ;  /* 0x0000001607137223 */ /* 0x000fe2000000001c */
[----:B------:R-:W-:Y:S06]  /*0480*/  @P1 BRA `(.L_x_2) ;  /* 0xfffffffc005c1947 */ /* 0x000fec000383ffff */
.L_x_1:
[----:B------:R-:W-:Y:S05]  /*0490*/  @!P2 BRA `(.L_x_0) ;  /* 0x000000040008a947 */ /* 0x000fea0003800000 */
[----:B------:R-:W-:Y:S02]  /*04a0*/  ISETP.GE.U32.AND P1, PT, R27, 0x4, PT ;  /* 0x000000041b00780c */ /* 0x000fe40003f26070 */
[----:B------:R-:W-:-:S04]  /*04b0*/  LOP3.LUT R22, R17, 0x3, RZ, 0xc0, !PT ;  /* 0x0000000311167812 */ /* 0x000fc800078ec0ff */
[----:B------:R-:W-:-:S07]  /*04c0*/  ISETP.NE.AND P2, PT, R22, RZ, PT ;  /* 0x000000ff1600720c */ /* 0x000fce0003f45270 */
[----:B------:R-:W-:Y:S06]  /*04d0*/  @!P1 BRA `(.L_x_3) ;  /* 0x0000000000709947 */ /* 0x000fec0003800000 */
[----:B------:R-:W0:Y:S01]  /*04e0*/  LDC R23, c[0x0][0x3a0] ;  /* 0x0000e800ff177b82 */ /* 0x000e220000000800 */
[----:B------:R-:W1:Y:S01]  /*04f0*/  LDCU.64 UR8, c[0x0][0x380] ;  /* 0x00007000ff0877ac */ /* 0x000e620008000a00 */
[CC--:B------:R-:W-:Y:S02]  /*0500*/  IADD3 R5, PT, PT, R20.reuse, R21.reuse, RZ ;  /* 0x0000001514057210 */ /* 0x0c0fe40007ffe0ff */
[----:B------:R-:W-:-:S04]  /*0510*/  IADD3 R10, P1, PT, R20, R21, RZ ;  /* 0x00000015140a7210 */ /* 0x000fc80007f3e0ff */
[----:B------:R-:W2:Y:S08]  /*0520*/  LDC.64 R2, c[0x0][0x388] ;  /* 0x0000e200ff027b82 */ /* 0x000eb00000000a00 */
[----:B------:R-:W3:Y:S01]  /*0530*/  LDC.64 R8, c[0x0][0x380] ;  /* 0x0000e000ff087b82 */ /* 0x000ee20000000a00 */
[----:B0-----:R-:W-:-:S04]  /*0540*/  IMAD R7, R21, R23, R0 ;  /* 0x0000001715077224 */ /* 0x001fc800078e0200 */
[----:B--2---:R-:W-:-:S04]  /*0550*/  IMAD.WIDE R2, R7, 0x4, R2 ;  /* 0x0000000407027825 */ /* 0x004fc800078e0202 */
[----:B------:R-:W-:Y:S02]  /*0560*/  IMAD.WIDE R6, R23, 0x4, R2 ;  /* 0x0000000417067825 */ /* 0x000fe400078e0202 */
[----:B------:R-:W2:Y:S02]  /*0570*/  LDG.E R2, desc[UR12][R2.64] ;  /* 0x0000000c02027981 */ /* 0x000ea4000c1e1900 */
[----:B---3--:R-:W-:-:S04]  /*0580*/  IMAD.WIDE.U32 R8, R5, 0x4, R8 ;  /* 0x0000000405087825 */ /* 0x008fc800078e0008 */
[----:B------:R-:W-:Y:S01]  /*0590*/  IMAD.X R5, RZ, RZ, RZ, P1 ;  /* 0x000000ffff057224 */ /* 0x000fe200008e06ff */
[C---:B-1----:R-:W-:Y:S01]  /*05a0*/  LEA R4, P1, R10.reuse, UR8, 0x2 ;  /* 0x000000080a047c11 */ /* 0x042fe2000f8210ff */
[----:B------:R-:W2:Y:S03]  /*05b0*/  LDG.E R8, desc[UR12][R8.64] ;  /* 0x0000000c08087981 */ /* 0x000ea6000c1e1900 */
[----:B------:R-:W-:Y:S01]  /*05c0*/  LEA.HI.X R5, R10, UR9, R5, 0x2, P1 ;  /* 0x000000090a057c11 */ /* 0x000fe200088f1405 */
[C---:B------:R-:W-:Y:S02]  /*05d0*/  IMAD.WIDE R10, R23.reuse, 0x4, R6 ;  /* 0x00000004170a7825 */ /* 0x040fe400078e0206 */
[----:B------:R-:W3:Y:S04]  /*05e0*/  LDG.E R6, desc[UR12][R6.64] ;  /* 0x0000000c06067981 */ /* 0x000ee8000c1e1900 */
[----:B------:R-:W3:Y:S01]  /*05f0*/  LDG.E R26, desc[UR12][R4.64+0x4] ;  /* 0x0000040c041a7981 */ /* 0x000ee2000c1e1900 */
[----:B------:R-:W-:-:S03]  /*0600*/  IMAD.WIDE R24, R23, 0x4, R10 ;  /* 0x0000000417187825 */ /* 0x000fc600078e020a */
[----:B------:R-:W4:Y:S04]  /*0610*/  LDG.E R27, desc[UR12][R10.64] ;  /* 0x0000000c0a1b7981 */ /* 0x000f28000c1e1900 */
[----:B------:R-:W4:Y:S04]  /*0620*/  LDG.E R28, desc[UR12][R4.64+0x8] ;  /* 0x0000080c041c7981 */ /* 0x000f28000c1e1900 */
[----:B------:R-:W5:Y:S04]  /*0630*/  LDG.E R23, desc[UR12][R4.64+0xc] ;  /* 0x00000c0c04177981 */ /* 0x000f68000c1e1900 */
[----:B------:R-:W5:Y:S01]  /*0640*/  LDG.E R24, desc[UR12][R24.64] ;  /* 0x0000000c18187981 */ /* 0x000f62000c1e1900 */
[----:B------:R-:W-:Y:S01]  /*0650*/  IADD3 R21, PT, PT, R21, 0x4, RZ ;  /* 0x0000000415157810 */ /* 0x000fe20007ffe0ff */
[----:B--2---:R-:W-:-:S04]  /*0660*/  FFMA R19, R8, R2, R19 ;  /* 0x0000000208137223 */ /* 0x004fc80000000013 */
[----:B---3--:R-:W-:-:S04]  /*0670*/  FFMA R19, R26, R6, R19 ;  /* 0x000000061a137223 */ /* 0x008fc80000000013 */
[----:B----4-:R-:W-:-:S04]  /*0680*/  FFMA R19, R28, R27, R19 ;  /* 0x0000001b1c137223 */ /* 0x010fc80000000013 */
[----:B-----5:R-:W-:-:S07]  /*0690*/  FFMA R19, R23, R24, R19 ;  /* 0x0000001817137223 */ /* 0x020fce0000000013 */
.L_x_3:
[----:B------:R-:W-:Y:S05]  /*06a0*/  @!P2 BRA `(.L_x_0) ;  /* 0x000000000084a947 */ /* 0x000fea0003800000 */
[----:B------:R-:W-:Y:S01]  /*06b0*/  ISETP.NE.AND P1, PT, R22, 0x1, PT ;  /* 0x000000011600780c */ /* 0x000fe20003f25270 */
[----:B------:R-:W0:Y:S01]  /*06c0*/  LDC.64 R8, c[0x0][0x380] ;  /* 0x0000e000ff087b82 */ /* 0x000e220000000a00 */
[----:B------:R-:W-:-:S04]  /*06d0*/  LOP3.LUT R2, R17, 0x1, RZ, 0xc0, !PT ;  /* 0x0000000111027812 */ /* 0x000fc800078ec0ff */
[----:B------:R-:W-:-:S03]  /*06e0*/  ISETP.NE.U32.AND P2, PT, R2, 0x1, PT ;  /* 0x000000010200780c */ /* 0x000fc60003f45070 */
[----:B------:R-:W1:Y:S04]  /*06f0*/  LDC.64 R10, c[0x0][0x388] ;  /* 0x0000e200ff0a7b82 */ /* 0x000e680000000a00 */
[C---:B------:R-:W-:Y:S01]  /*0700*/  @P1 IMAD.IADD R25, R20.reuse, 0x1, R21 ;  /* 0x0000000114191824 */ /* 0x040fe200078e0215 */
[----:B------:R-:W-:-:S03]  /*0710*/  @P1 IADD3 R24, P3, PT, R20, R21, RZ ;  /* 0x0000001514181210 */ /* 0x000fc60007f7e0ff */
[----:B------:R-:W2:Y:S08]  /*0720*/  @P1 LDC R23, c[0x0][0x3a0] ;  /* 0x0000e800ff171b82 */ /* 0x000eb00000000800 */
[----:B------:R-:W3:Y:S01]  /*0730*/  @P1 LDC.64 R2, c[0x0][0x380] ;  /* 0x0000e000ff021b82 */ /* 0x000ee20000000a00 */
[----:B0-----:R-:W-:-:S06]  /*0740*/  @P1 IMAD.WIDE.U32 R8, R25, 0x4, R8 ;  /* 0x0000000419081825 */ /* 0x001fcc00078e0008 */
[----:B------:R-:W4:Y:S01]  /*0750*/  @P1 LDG.E R8, desc[UR12][R8.64] ;  /* 0x0000000c08081981 */ /* 0x000f22000c1e1900 */
[----:B------:R-:W0:Y:S08]  /*0760*/  @!P2 LDC R22, c[0x0][0x3a0] ;  /* 0x0000e800ff16ab82 */ /* 0x000e300000000800 */
[----:B------:R-:W5:Y:S01]  /*0770*/  LDC.64 R4, c[0x0][0x380] ;  /* 0x0000e000ff047b82 */ /* 0x000f620000000a00 */
[----:B--2---:R-:W-:-:S02]  /*0780*/  @P1 IMAD R25, R21, R23, R0 ;  /* 0x0000001715191224 */ /* 0x004fc400078e0200 */
[----:B------:R-:W-:Y:S02]  /*0790*/  @P1 VIADD R21, R21, 0x2 ;  /* 0x0000000215151836 */ /* 0x000fe40000000000 */
[----:B-1----:R-:W-:Y:S01]  /*07a0*/  @P1 IMAD.WIDE R10, R25, 0x4, R10 ;  /* 0x00000004190a1825 */ /* 0x002fe200078e020a */
[----:B------:R-:W-:Y:S02]  /*07b0*/  @P1 IADD3.X R25, PT, PT, RZ, RZ, RZ, P3, !PT ;  /* 0x000000ffff191210 */ /* 0x000fe40001ffe4ff */
[----:B------:R-:W1:Y:S01]  /*07c0*/  LDC.64 R6, c[0x0][0x388] ;  /* 0x0000e200ff067b82 */ /* 0x000e620000000a00 */
[----:B---3--:R-:W-:Y:S02]  /*07d0*/  @P1 LEA R2, P4, R24, R2, 0x2 ;  /* 0x0000000218021211 */ /* 0x008fe400078810ff */
[----:B------:R-:W-:Y:S02]  /*07e0*/  @!P2 IADD3 R27, PT, PT, R20, R21, RZ ;  /* 0x00000015141ba210 */ /* 0x000fe40007ffe0ff */
[----:B------:R-:W-:Y:S01]  /*07f0*/  @P1 LEA.HI.X R3, R24, R3, R25, 0x2, P4 ;  /* 0x0000000318031211 */ /* 0x000fe200020f1419 */
[----:B------:R-:W-:Y:S01]  /*0800*/  @P1 IMAD.WIDE R24, R23, 0x4, R10 ;  /* 0x0000000417181825 */ /* 0x000fe200078e020a */
[----:B------:R-:W4:Y:S03]  /*0810*/  @P1 LDG.E R20, desc[UR12][R10.64] ;  /* 0x0000000c0a141981 */ /* 0x000f26000c1e1900 */
[----:B0-----:R-:W-:Y:S01]  /*0820*/  @!P2 IMAD R21, R21, R22, R0 ;  /* 0x000000161515a224 */ /* 0x001fe200078e0200 */
[----:B------:R-:W2:Y:S04]  /*0830*/  @P1 LDG.E R3, desc[UR12][R2.64+0x4] ;  /* 0x0000040c02031981 */ /* 0x000ea8000c1e1900 */
[----:B------:R-:W2:Y:S01]  /*0840*/  @P1 LDG.E R24, desc[UR12][R24.64] ;  /* 0x0000000c18181981 */ /* 0x000ea2000c1e1900 */
[----:B-----5:R-:W-:-:S06]  /*0850*/  @!P2 IMAD.WIDE.U32 R4, R27, 0x4, R4 ;  /* 0x000000041b04a825 */ /* 0x020fcc00078e0004 */
[----:B------:R-:W3:Y:S01]  /*0860*/  @!P2 LDG.E R4, desc[UR12][R4.64] ;  /* 0x0000000c0404a981 */ /* 0x000ee2000c1e1900 */
[----:B-1----:R-:W-:-:S06]  /*0870*/  @!P2 IMAD.WIDE R6, R21, 0x4, R6 ;  /* 0x000000041506a825 */ /* 0x002fcc00078e0206 */
[----:B------:R-:W3:Y:S01]  /*0880*/  @!P2 LDG.E R6, desc[UR12][R6.64] ;  /* 0x0000000c0606a981 */ /* 0x000ee2000c1e1900 */
[----:B----4-:R-:W-:-:S04]  /*0890*/  @P1 FFMA R8, R8, R20, R19 ;  /* 0x0000001408081223 */ /* 0x010fc80000000013 */
[----:B--2---:R-:W-:-:S04]  /*08a0*/  @P1 FFMA R19, R3, R24, R8 ;  /* 0x0000001803131223 */ /* 0x004fc80000000008 */
[----:B---3--:R-:W-:-:S07]  /*08b0*/  @!P2 FFMA R19, R4, R6, R19 ;  /* 0x000000060413a223 */ /* 0x008fce0000000013 */
.L_x_0:
[----:B------:R-:W0:Y:S01]  /*08c0*/  LDCU.64 UR16, c[0x0][0x3a0] ;  /* 0x00007400ff1077ac */ /* 0x000e220008000a00 */
[----:B------:R-:W1:Y:S01]  /*08d0*/  LDC.64 R4, c[0x0][0x390] ;  /* 0x0000e400ff047b82 */ /* 0x000e620000000a00 */
[----:B0-----:R-:W-:Y:S01]  /*08e0*/  UIADD3 UR4, UPT, UPT, UR17, -0x1, URZ ;  /* 0xffffffff11047890 */ /* 0x001fe2000fffe0ff */
[----:B------:R-:W-:-:S05]  /*08f0*/  IMAD R2, R18, UR16, R0 ;  /* 0x0000001012027c24 */ /* 0x000fca000f8e0200 */
[----:B------:R-:W-:Y:S01]  /*0900*/  ISETP.NE.AND P1, PT, RZ, UR4, PT ;  /* 0x00000004ff007c0c */ /* 0x000fe2000bf25270 */
[----:B-1----:R-:W-:-:S05]  /*0910*/  IMAD.WIDE R4, R2, 0x4, R4 ;  /* 0x0000000402047825 */ /* 0x002fca00078e0204 */
[----:B------:R0:W-:Y:S07]  /*0920*/  STG.E desc[UR12][R4.64], R19 ;  /* 0x0000001304007986 */ /* 0x0001ee000c10190c */
[----:B------:R-:W-:Y:S05]  /*0930*/  @!P1 EXIT ;  /* 0x000000000000994d */ /* 0x000fea0003800000 */
[----:B------:R-:W1:Y:S01]  /*0940*/  LDCU UR9, c[0x0][0x398] ;  /* 0x00007300ff0977ac */ /* 0x000e620008000800 */
[----:B------:R-:W-:Y:S01]  /*0950*/  SHF.R.S32.HI R3, RZ, 0x1f, R2 ;  /* 0x0000001fff037819 */ /* 0x000fe20000011402 */
[----:B------:R-:W-:Y:S01]  /*0960*/  UMOV UR8, UR4 ;  /* 0x0000000400087c82 */ /* 0x000fe20008000000 */
[----:B-1----:R-:W-:-:S04]  /*0970*/  UIMAD UR11, UR16, UR9, URZ ;  /* 0x00000009100b72a4 */ /* 0x002fc8000f8e02ff */
[----:B------:R-:W-:Y:S01]  /*0980*/  USHF.R.S32.HI UR14, URZ, 0x1f, UR11 ;  /* 0x0000001fff0e7899 */ /* 0x000fe2000801140b */
[----:B------:R-:W-:Y:S11]  /*0990*/  @!P0 BRA `(.L_x_4) ;  /* 0x0000000800688947 */ /* 0x000ff60003800000 */
[----:B------:R-:W-:Y:S02]  /*09a0*/  IMAD.U32 R7, RZ, RZ, UR16 ;  /* 0x00000010ff077e24 */ /* 0x000fe4000f8e00ff */
[----:B0-----:R-:W-:Y:S02]  /*09b0*/  IMAD R4, R18, R17, RZ ;  /* 0x0000001112047224 */ /* 0x001fe400078e02ff */
[----:B------:R-:W-:Y:S01]  /*09c0*/  IMAD R5, R17, UR9, RZ ;  /* 0x0000000911057c24 */ /* 0x000fe2000f8e02ff */
[----:B------:R-:W-:-:S07]  /*09d0*/  IADD3 R6, PT, PT, R7, UR5, R16 ;  /* 0x0000000507067c10 */ /* 0x000fce000fffe010 */
.L_x_9:
[----:B0-----:R-:W0:Y:S01]  /*09e0*/  LDC R11, c[0x0][0x3a0] ;  /* 0x0000e800ff0b7b82 */ /* 0x001e220000000800 */
[----:B------:R-:W1:Y:S01]  /*09f0*/  LDCU UR5, c[0x0][0x39c] ;  /* 0x00007380ff0577ac */ /* 0x000e620008000800 */
[----:B------:R-:W-:Y:S01]  /*0a00*/  HFMA2 R20, -RZ, RZ, 0, 0 ;  /* 0x00000000ff147431 */ /* 0x000fe200000001ff */
[----:B------:R-:W0:Y:S01]  /*0a10*/  LDCU UR4, c[0x0][0x39c] ;  /* 0x00007380ff0477ac */ /* 0x000e220008000800 */
[----:B-1----:R-:W-:Y:S01]  /*0a20*/  UISETP.GE.U32.AND UP0, UPT, UR5, 0x8, UPT ;  /* 0x000000080500788c */ /* 0x002fe2000bf06070 */
[----:B0-----:R-:W-:-:S04]  /*0a30*/  IMAD R7, R11, UR4, RZ ;  /* 0x000000040b077c24 */ /* 0x001fc8000f8e02ff */
[----:B------:R-:W-:Y:S01]  /*0a40*/  IMAD.WIDE R12, R7, 0x4, R12 ;  /* 0x00000004070c7825 */ /* 0x000fe200078e020c */
[----:B------:R-:W-:-:S03]  /*0a50*/  MOV R7, RZ ;  /* 0x000000ff00077202 */ /* 0x000fc60000000f00 */
[----:B------:R-:W-:Y:S05]  /*0a60*/  BRA.U !UP0, `(.L_x_5) ;  /* 0x0000000508047547 */ /* 0x000fea000b800000 */
[----:B------:R-:W-:Y:S01]  /*0a70*/  SHF.R.U32.HI R9, RZ, 0x1e, R4 ;  /* 0x0000001eff097819 */ /* 0x000fe20000011604 */
[----:B------:R-:W-:Y:S01]  /*0a80*/  IMAD.SHL.U32 R8, R4, 0x4, RZ ;  /* 0x0000000404087824 */ /* 0x000fe200078e00ff */
[----:B------:R-:W-:Y:S01]  /*0a90*/  ULOP3.LUT UR4, UR4, 0x7ffffff8, URZ, 0xc0, !UPT ;  /* 0x7ffffff804047892 */ /* 0x000fe2000f8ec0ff */
[CC--:B------:R-:W-:Y:S01]  /*0aa0*/  LEA R26, R11.reuse, R0.reuse, 0x1 ;  /* 0x000000000b1a7211 */ /* 0x0c0fe200078e08ff */
[----:B------:R-:W-:Y:S01]  /*0ab0*/  IMAD R10, R11, 0x5, R0 ;  /* 0x000000050b0a7824 */ /* 0x000fe200078e0200 */
[----:B------:R-:W-:Y:S01]  /*0ac0*/  MOV R27, R0 ;  /* 0x00000000001b7202 */ /* 0x000fe20000000f00 */
[----:B------:R-:W-:Y:S01]  /*0ad0*/  IMAD.WIDE R8, R5, 0x4, R8 ;  /* 0x0000000405087825 */ /* 0x000fe200078e0208 */
[----:B------:R-:W-:Y:S01]  /*0ae0*/  MOV R7, R6 ;  /* 0x0000000600077202 */ /* 0x000fe20000000f00 */
[----:B------:R-:W-:Y:S02]  /*0af0*/  UIADD3 UR4, UPT, UPT, -UR4, URZ, URZ ;  /* 0x000000ff04047290 */ /* 0x000fe4000fffe1ff */
[C---:B------:R-:W-:Y:S01]  /*0b00*/  IMAD R29, R11.reuse, 0x7, R0 ;  /* 0x000000070b1d7824 */ /* 0x040fe200078e0200 */
[----:B------:R-:W-:Y:S01]  /*0b10*/  IADD3 R18, P0, P1, R8, 0x10, R14 ;  /* 0x0000001008127810 */ /* 0x000fe2000791e00e */
[----:B------:R-:W-:-:S02]  /*0b20*/  IMAD R8, R11, 0x3, R0 ;  /* 0x000000030b087824 */ /* 0x000fc400078e0200 */
[----:B------:R-:W-:Y:S01]  /*0b30*/  IMAD.MOV.U32 R20, RZ, RZ, RZ ;  /* 0x000000ffff147224 */ /* 0x000fe200078e00ff */
[----:B------:R-:W-:Y:S02]  /*0b40*/  IADD3.X R17, PT, PT, R9, RZ, R15, P0, P1 ;  /* 0x000000ff09117210 */ /* 0x000fe400007e240f */
[C---:B------:R-:W-:Y:S01]  /*0b50*/  LEA R9, R11.reuse, R0, 0x2 ;  /* 0x000000000b097211 */ /* 0x040fe200078e10ff */
[----:B------:R-:W-:-:S07]  /*0b60*/  IMAD R11, R11, 0x6, R0 ;  /* 0x000000060b0b7824 */ /* 0x000fce00078e0200 */
.L_x_6:
[----:B------:R-:W-:-:S04]  /*0b70*/  IMAD.WIDE R24, R27, 0x4, R12 ;  /* 0x000000041b187825 */ /* 0x000fc800078e020c */
[----:B------:R-:W-:Y:S02]  /*0b80*/  IMAD.MOV.U32 R16, RZ, RZ, R18 ;  /* 0x000000ffff107224 */ /* 0x000fe400078e0012 */
[----:B------:R-:W2:Y:S04]  /*0b90*/  LDG.E R24, desc[UR12][R24.64] ;  /* 0x0000000c18187981 */ /* 0x000ea8000c1e1900 */
[----:B------:R-:W2:Y:S01]  /*0ba0*/  LDG.E R21, desc[UR12][R16.64+-0x10] ;  /* 0xfffff00c10157981 */ /* 0x000ea2000c1e1900 */
[----:B------:R-:W-:-:S03]  /*0bb0*/  IMAD.WIDE R18, R7, 0x4, R12 ;  /* 0x0000000407127825 */ /* 0x000fc600078e020c */
[----:B------:R-:W3:Y:S04]  /*0bc0*/  LDG.E R23, desc[UR12][R16.64+-0xc] ;  /* 0xfffff40c10177981 */ /* 0x000ee8000c1e1900 */
[----:B------:R-:W3:Y:S04]  /*0bd0*/  LDG.E R18, desc[UR12][R18.64] ;  /* 0x0000000c12127981 */ /* 0x000ee8000c1e1900 */
[----:B------:R-:W4:Y:S04]  /*0be0*/  LDG.E R25, desc[UR12][R16.64+-0x4] ;  /* 0xfffffc0c10197981 */ /* 0x000f28000c1e1900 */
[----:B------:R-:W5:Y:S01]  /*0bf0*/  LDG.E R19, desc[UR12][R16.64+-0x8] ;  /* 0xfffff80c10137981 */ /* 0x000f62000c1e1900 */
[----:B--2---:R-:W-:Y:S01]  /*0c00*/  FFMA R22, R21, R24, R20 ;  /* 0x0000001815167223 */ /* 0x004fe20000000014 */
[----:B------:R-:W-:-:S02]  /*0c10*/  IMAD.WIDE R20, R26, 0x4, R12 ;  /* 0x000000041a147825 */ /* 0x000fc400078e020c */
[----:B------:R-:W2:Y:S04]  /*0c20*/  LDG.E R24, desc[UR12][R16.64] ;  /* 0x0000000c10187981 */ /* 0x000ea8000c1e1900 */
[----:B------:R-:W5:Y:S01]  /*0c30*/  LDG.E R20, desc[UR12][R20.64] ;  /* 0x0000000c14147981 */ /* 0x000f62000c1e1900 */
[----:B---3--:R-:W-:Y:S01]  /*0c40*/  FFMA R28, R23, R18, R22 ;  /* 0x00000012171c7223 */ /* 0x008fe20000000016 */
[----:B------:R-:W-:-:S06]  /*0c50*/  IMAD.WIDE R22, R8, 0x4, R12 ;  /* 0x0000000408167825 */ /* 0x000fcc00078e020c */
[----:B------:R-:W4:Y:S01]  /*0c60*/  LDG.E R22, desc[UR12][R22.64] ;  /* 0x0000000c16167981 */ /* 0x000f22000c1e1900 */
[----:B-----5:R-:W-:Y:S01]  /*0c70*/  FFMA R28, R19, R20, R28 ;  /* 0x00000014131c7223 */ /* 0x020fe2000000001c */
[----:B------:R-:W-:-:S04]  /*0c80*/  IMAD.WIDE R18, R9, 0x4, R12 ;  /* 0x0000000409127825 */ /* 0x000fc800078e020c */
[----:B------:R-:W-:Y:S02]  /*0c90*/  IMAD.WIDE R20, R10, 0x4, R12 ;  /* 0x000000040a147825 */ /* 0x000fe400078e020c */
[----:B------:R-:W2:Y:S02]  /*0ca0*/  LDG.E R18, desc[UR12][R18.64] ;  /* 0x0000000c12127981 */ /* 0x000ea4000c1e1900 */
[----:B----4-:R-:W-:Y:S02]  /*0cb0*/  FFMA R25, R25, R22, R28 ;  /* 0x0000001619197223 */ /* 0x010fe4000000001c */
[----:B------:R-:W3:Y:S04]  /*0cc0*/  LDG.E R21, desc[UR12][R20.64] ;  /* 0x0000000c14157981 */ /* 0x000ee8000c1e1900 */
[----:B------:R-:W3:Y:S01]  /*0cd0*/  LDG.E R28, desc[UR12][R16.64+0x4] ;  /* 0x0000040c101c7981 */ /* 0x000ee2000c1e1900 */
[----:B------:R-:W-:-:S03]  /*0ce0*/  IMAD.WIDE R22, R11, 0x4, R12 ;  /* 0x000000040b167825 */ /* 0x000fc600078e020c */
[----:B------:R0:W4:Y:S04]  /*0cf0*/  LDG.E R19, desc[UR12][R16.64+0xc] ;  /* 0x00000c0c10137981 */ /* 0x000128000c1e1900 */
[----:B------:R-:W5:Y:S01]  /*0d00*/  LDG.E R22, desc[UR12][R22.64] ;  /* 0x0000000c16167981 */ /* 0x000f62000c1e1900 */
[----:B--2---:R-:W-:-:S03]  /*0d10*/  FFMA R24, R24, R18, R25 ;  /* 0x0000001218187223 */ /* 0x004fc60000000019 */
[----:B------:R-:W5:Y:S01]  /*0d20*/  LDG.E R18, desc[UR12][R16.64+0x8] ;  /* 0x0000080c10127981 */ /* 0x000f62000c1e1900 */
[----:B---3--:R-:W-:Y:S01]  /*0d30*/  FFMA R21, R28, R21, R24 ;  /* 0x000000151c157223 */ /* 0x008fe20000000018 */
[----:B------:R-:W-:Y:S01]  /*0d40*/  IMAD.WIDE R24, R29, 0x4, R12 ;  /* 0x000000041d187825 */ /* 0x000fe200078e020c */
[----:B------:R-:W1:Y:S05]  /*0d50*/  LDC R28, c[0x0][0x3a0] ;  /* 0x0000e800ff1c7b82 */ /* 0x000e6a0000000800 */
[----:B------:R-:W4:Y:S01]  /*0d60*/  LDG.E R24, desc[UR12][R24.64] ;  /* 0x0000000c18187981 */ /* 0x000f22000c1e1900 */
[----:B------:R-:W-:-:S04]  /*0d70*/  UIADD3 UR4, UPT, UPT, UR4, 0x8, URZ ;  /* 0x0000000804047890 */ /* 0x000fc8000fffe0ff */
[----:B------:R-:W-:Y:S01]  /*0d80*/  UISETP.NE.AND UP0, UPT, UR4, URZ, UPT ;  /* 0x000000ff0400728c */ /* 0x000fe2000bf05270 */
[C---:B-1----:R-:W-:Y:S01]  /*0d90*/  LEA R7, R28.reuse, R7, 0x3 ;  /* 0x000000071c077211 */ /* 0x042fe200078e18ff */
[C---:B------:R-:W-:Y:S01]  /*0da0*/  IMAD R26, R28.reuse, 0x8, R26 ;  /* 0x000000081c1a7824 */ /* 0x040fe200078e021a */
[C---:B------:R-:W-:Y:S01]  /*0db0*/  LEA R8, R28.reuse, R8, 0x3 ;  /* 0x000000081c087211 */ /* 0x040fe200078e18ff */
[C---:B------:R-:W-:Y:S01]  /*0dc0*/  IMAD R10, R28.reuse, 0x8, R10 ;  /* 0x000000081c0a7824 */ /* 0x040fe200078e020a */
[C---:B------:R-:W-:Y:S01]  /*0dd0*/  LEA R9, R28.reuse, R9, 0x3 ;  /* 0x000000091c097211 */ /* 0x040fe200078e18ff */
[C---:B------:R-:W-:Y:S01]  /*0de0*/  IMAD R27, R28.reuse, 0x8, R27 ;  /* 0x000000081c1b7824 */ /* 0x040fe200078e021b */
[C---:B------:R-:W-:Y:S02]  /*0df0*/  LEA R11, R28.reuse, R11, 0x3 ;  /* 0x0000000b1c0b7211 */ /* 0x040fe400078e18ff */
[----:B------:R-:W-:Y:S01]  /*0e00*/  LEA R29, R28, R29, 0x3 ;  /* 0x0000001d1c1d7211 */ /* 0x000fe200078e18ff */
[----:B-----5:R-:W-:Y:S01]  /*0e10*/  FFMA R21, R18, R22, R21 ;  /* 0x0000001612157223 */ /* 0x020fe20000000015 */
[----:B------:R-:W-:-:S04]  /*0e20*/  IADD3 R18, P0, PT, R16, 0x20, RZ ;  /* 0x0000002010127810 */ /* 0x000fc80007f1e0ff */
[----:B0-----:R-:W-:Y:S01]  /*0e30*/  IADD3.X R17, PT, PT, RZ, R17, RZ, P0, !PT ;  /* 0x00000011ff117210 */ /* 0x001fe200007fe4ff */
[----:B----4-:R-:W-:Y:S01]  /*0e40*/  FFMA R20, R19, R24, R21 ;  /* 0x0000001813147223 */ /* 0x010fe20000000015 */
[----:B------:R-:W-:Y:S07]  /*0e50*/  BRA.U UP0, `(.L_x_6) ;  /* 0xfffffffd00447547 */ /* 0x000fee000b83ffff */
[----:B------:R-:W0:Y:S02]  /*0e60*/  LDC R7, c[0x0][0x39c] ;  /* 0x0000e700ff077b82 */ /* 0x000e240000000800 */
[----:B0-----:R-:W-:-:S07]  /*0e70*/  LOP3.LUT R7, R7, 0x7ffffff8, RZ, 0xc0, !PT ;  /* 0x7ffffff807077812 */ /* 0x001fce00078ec0ff */
.L_x_5:
[----:B------:R-:W0:Y:S01]  /*0e80*/  LDCU UR4, c[0x0][0x39c] ;  /* 0x00007380ff0477ac */ /* 0x000e220008000800 */
[----:B------:R-:W-:Y:S01]  /*0e90*/  IMAD.WIDE R14, R5, 0x4, R14 ;  /* 0x00000004050e7825 */ /* 0x000fe200078e020e */
[----:B0-----:R-:W-:-:S04]  /*0ea0*/  ULOP3.LUT UR4, UR4, 0x7, URZ, 0xc0, !UPT ;  /* 0x0000000704047892 */ /* 0x001fc8000f8ec0ff */
[----:B------:R-:W-:-:S09]  /*0eb0*/  UISETP.NE.AND UP0, UPT, UR4, URZ, UPT ;  /* 0x000000ff0400728c */ /* 0x000fd2000bf05270 */
[----:B------:R-:W-:Y:S05]  /*0ec0*/  BRA.U !UP0, `(.L_x_7) ;  /* 0x0000000108f87547 */ /* 0x000fea000b800000 */
[----:B------:R-:W0:Y:S01]  /*0ed0*/  LDC R26, c[0x0][0x39c] ;  /* 0x0000e700ff1a7b82 */ /* 0x000e220000000800 */
[----:B------:R-:W-:-:S04]  /*0ee0*/  UIADD3 UR4, UPT, UPT, UR4, -0x1, URZ ;  /* 0xffffffff04047890 */ /* 0x000fc8000fffe0ff */
[----:B------:R-:W-:Y:S01]  /*0ef0*/  UISETP.GE.U32.AND UP0, UPT, UR4, 0x3, UPT ;  /* 0x000000030400788c */ /* 0x000fe2000bf06070 */
[----:B0-----:R-:W-:-:S08]  /*0f00*/  LOP3.LUT P0, R21, R26, 0x3, RZ, 0xc0, !PT ;  /* 0x000000031a157812 */ /* 0x001fd0000780c0ff */
[----:B------:R-:W-:Y:S05]  /*0f10*/  BRA.U !UP0, `(.L_x_8) ;  /* 0x0000000108707547 */ /* 0x000fea000b800000 */
[----:B------:R-:W0:Y:S01]  /*0f20*/  LDCU UR4, c[0x0][0x3a0] ;  /* 0x00007400ff0477ac */ /* 0x000e220008000800 */
[CC--:B------:R-:W-:Y:S02]  /*0f30*/  IADD3 R25, PT, PT, R4.reuse, R7.reuse, RZ ;  /* 0x0000000704197210 */ /* 0x0c0fe40007ffe0ff */
[----:B------:R-:W-:-:S03]  /*0f40*/  IADD3 R9, P1, PT, R4, R7, RZ ;  /* 0x0000000704097210 */ /* 0x000fc60007f3e0ff */
[----:B------:R-:W-:-:S04]  /*0f50*/  IMAD.WIDE.U32 R24, R25, 0x4, R14 ;  /* 0x0000000419187825 */ /* 0x000fc800078e000e */
[----:B------:R-:W-:Y:S01]  /*0f60*/  IMAD.X R18, RZ, RZ, RZ, P1 ;  /* 0x000000ffff127224 */ /* 0x000fe200008e06ff */
[----:B------:R-:W-:Y:S01]  /*0f70*/  LEA R8, P1, R9, R14, 0x2 ;  /* 0x0000000e09087211 */ /* 0x000fe200078210ff */
[----:B------:R-:W2:Y:S01]  /*0f80*/  LDG.E R25, desc[UR12][R24.64] ;  /* 0x0000000c18197981 */ /* 0x000ea2000c1e1900 */
[----:B0-----:R-:W-:-:S05]  /*0f90*/  IMAD R17, R7, UR4, R0 ;  /* 0x0000000407117c24 */ /* 0x001fca000f8e0200 */
[C---:B------:R-:W-:Y:S01]  /*0fa0*/  IADD3 R23, PT, PT, R17.reuse, UR4, RZ ;  /* 0x0000000411177c10 */ /* 0x040fe2000fffe0ff */
[----:B------:R-:W-:-:S04]  /*0fb0*/  IMAD.WIDE R16, R17, 0x4, R12 ;  /* 0x0000000411107825 */ /* 0x000fc800078e020c */
[C---:B------:R-:W-:Y:S01]  /*0fc0*/  IMAD.WIDE R10, R23.reuse, 0x4, R12 ;  /* 0x00000004170a7825 */ /* 0x040fe200078e020c */
[----:B------:R-:W-:Y:S01]  /*0fd0*/  IADD3 R23, PT, PT, R23, UR4, RZ ;  /* 0x0000000417177c10 */ /* 0x000fe2000fffe0ff */
[----:B------:R-:W2:Y:S01]  /*0fe0*/  LDG.E R16, desc[UR12][R16.64] ;  /* 0x0000000c10107981 */ /* 0x000ea2000c1e1900 */
[----:B------:R-:W-:-:S03]  /*0ff0*/  LEA.HI.X R9, R9, R15, R18, 0x2, P1 ;  /* 0x0000000f09097211 */ /* 0x000fc600008f1412 */
[C-C-:B------:R-:W-:Y:S01]  /*1000*/  IMAD.WIDE R18, R23.reuse, 0x4, R12.reuse ;  /* 0x0000000417127825 */ /* 0x140fe200078e020c */
[----:B------:R-:W-:Y:S01]  /*1010*/  IADD3 R23, PT, PT, R23, UR4, RZ ;  /* 0x0000000417177c10 */ /* 0x000fe2000fffe0ff */
[----:B------:R-:W3:Y:S04]  /*1020*/  LDG.E R10, desc[UR12][R10.64] ;  /* 0x0000000c0a0a7981 */ /* 0x000ee8000c1e1900 */
[----:B------:R-:W3:Y:S01]  /*1030*/  LDG.E R27, desc[UR12][R8.64+0x4] ;  /* 0x0000040c081b7981 */ /* 0x000ee2000c1e1900 */
[----:B------:R-:W-:-:S03]  /*1040*/  IMAD.WIDE R22, R23, 0x4, R12 ;  /* 0x0000000417167825 */ /* 0x000fc600078e020c */
[----:B------:R-:W4:Y:S04]  /*1050*/  LDG.E R18, desc[UR12][R18.64] ;  /* 0x0000000c12127981 */ /* 0x000f28000c1e1900 */
[----:B------:R-:W4:Y:S04]  /*1060*/  LDG.E R29, desc[UR12][R8.64+0x8] ;  /* 0x0000080c081d7981 */ /* 0x000f28000c1e1900 */
[----:B------:R-:W5:Y:S04]  /*1070*/  LDG.E R28, desc[UR12][R8.64+0xc] ;  /* 0x00000c0c081c7981 */ /* 0x000f68000c1e1900 */
[----:B------:R-:W5:Y:S01]  /*1080*/  LDG.E R23, desc[UR12][R22.64] ;  /* 0x0000000c16177981 */ /* 0x000f62000c1e1900 */
[----:B------:R-:W-:-:S02]  /*1090*/  VIADD R7, R7, 0x4 ;  /* 0x0000000407077836 */ /* 0x000fc40000000000 */
[----:B--2---:R-:W-:-:S04]  /*10a0*/  FFMA R20, R25, R16, R20 ;  /* 0x0000001019147223 */ /* 0x004fc80000000014 */
[----:B---3--:R-:W-:-:S04]  /*10b0*/  FFMA R20, R27, R10, R20 ;  /* 0x0000000a1b147223 */ /* 0x008fc80000000014 */
[----:B----4-:R-:W-:-:S04]  /*10c0*/  FFMA R20, R29, R18, R20 ;  /* 0x000000121d147223 */ /* 0x010fc80000000014 */
[----:B-----5:R-:W-:-:S07]  /*10d0*/  FFMA R20, R28, R23, R20 ;  /* 0x000000171c147223 */ /* 0x020fce0000000014 */
.L_x_8:
[----:B------:R-:W-:Y:S05]  /*10e0*/  @!P0 BRA `(.L_x_7) ;  /* 0x0000000000708947 */ /* 0x000fea0003800000 */
[----:B------:R-:W-:Y:S02]  /*10f0*/  ISETP.NE.AND P0, PT, R21, 0x1, PT ;  /* 0x000000011500780c */ /* 0x000fe40003f05270 */
[----:B------:R-:W-:-:S11]  /*1100*/  LOP3.LUT P1, RZ, R26, 0x1, RZ, 0xc0, !PT ;  /* 0x000000011aff7812 */ /* 0x000fd6000782c0ff */
[----:B------:R-:W0:Y:S01]  /*1110*/  @P0 LDC R9, c[0x0][0x3a0] ;  /* 0x0000e800ff090b82 */ /* 0x000e220000000800 */
[CC--:B------:R-:W-:Y:S02]  /*1120*/  @P0 IADD3 R11, P2, PT, R4.reuse, R7.reuse, RZ ;  /* 0x00000007040b0210 */ /* 0x0c0fe40007f5e0ff */
[----:B------:R-:W-:Y:S02]  /*1130*/  @P0 IADD3 R25, PT, PT, R4, R7, RZ ;  /* 0x0000000704190210 */ /* 0x000fe40007ffe0ff */
[----:B------:R-:W-:Y:S02]  /*1140*/  @P0 IADD3.X R16, PT, PT, RZ, RZ, RZ, P2, !PT ;  /* 0x000000ffff100210 */ /* 0x000fe400017fe4ff */
[----:B------:R-:W-:Y:S01]  /*1150*/  @P0 LEA R8, P2, R11, R14, 0x2 ;  /* 0x0000000e0b080211 */ /* 0x000fe200078410ff */
[----:B------:R-:W1:Y:S01]  /*1160*/  @P1 LDC R17, c[0x0][0x3a0] ;  /* 0x0000e800ff111b82 */ /* 0x000e620000000800 */
[----:B------:R-:W-:-:S06]  /*1170*/  @P0 IMAD.WIDE.U32 R24, R25, 0x4, R14 ;  /* 0x0000000419180825 */ /* 0x000fcc00078e000e */
[----:B------:R-:W2:Y:S01]  /*1180*/  @P0 LDG.E R25, desc[UR12][R24.64] ;  /* 0x0000000c18190981 */ /* 0x000ea2000c1e1900 */
[CC--:B0-----:R-:W-:Y:S02]  /*1190*/  @P0 IMAD R10, R7.reuse, R9.reuse, R0 ;  /* 0x00000009070a0224 */ /* 0x0c1fe400078e0200 */
[----:B------:R-:W-:Y:S02]  /*11a0*/  @P0 VIADD R7, R7, 0x2 ;  /* 0x0000000207070836 */ /* 0x000fe40000000000 */
[C---:B------:R-:W-:Y:S01]  /*11b0*/  @P0 IMAD.WIDE R22, R10.reuse, 0x4, R12 ;  /* 0x000000040a160825 */ /* 0x040fe200078e020c */
[----:B------:R-:W-:Y:S02]  /*11c0*/  @P0 IADD3 R21, PT, PT, R10, R9, RZ ;  /* 0x000000090a150210 */ /* 0x000fe40007ffe0ff */
[----:B------:R-:W-:Y:S01]  /*11d0*/  @P0 LEA.HI.X R9, R11, R15, R16, 0x2, P2 ;  /* 0x0000000f0b090211 */ /* 0x000fe200010f1410 */
[----:B-1----:R-:W-:Y:S01]  /*11e0*/  @P1 IMAD R17, R7, R17, R0 ;  /* 0x0000001107111224 */ /* 0x002fe200078e0200 */
[----:B------:R-:W-:Y:S01]  /*11f0*/  @P1 IADD3 R19, PT, PT, R4, R7, RZ ;  /* 0x0000000704131210 */ /* 0x000fe20007ffe0ff */
[----:B------:R-:W-:Y:S01]  /*1200*/  @P0 IMAD.WIDE R10, R21, 0x4, R12 ;  /* 0x00000004150a0825 */ /* 0x000fe200078e020c */
[----:B------:R-:W2:Y:S03]  /*1210*/  @P0 LDG.E R22, desc[UR12][R22.64] ;  /* 0x0000000c16160981 */ /* 0x000ea6000c1e1900 */
[----:B------:R-:W-:Y:S01]  /*1220*/  @P1 IMAD.WIDE.U32 R18, R19, 0x4, R14 ;  /* 0x0000000413121825 */ /* 0x000fe200078e000e */
[----:B------:R-:W3:Y:S03]  /*1230*/  @P0 LDG.E R8, desc[UR12][R8.64+0x4] ;  /* 0x0000040c08080981 */ /* 0x000ee6000c1e1900 */
[----:B------:R-:W-:Y:S01]  /*1240*/  @P1 IMAD.WIDE R16, R17, 0x4, R12 ;  /* 0x0000000411101825 */ /* 0x000fe200078e020c */
[----:B------:R-:W3:Y:S04]  /*1250*/  @P0 LDG.E R10, desc[UR12][R10.64] ;  /* 0x0000000c0a0a0981 */ /* 0x000ee8000c1e1900 */
[----:B------:R-:W4:Y:S04]  /*1260*/  @P1 LDG.E R19, desc[UR12][R18.64] ;  /* 0x0000000c12131981 */ /* 0x000f28000c1e1900 */
[----:B------:R-:W4:Y:S01]  /*1270*/  @P1 LDG.E R16, desc[UR12][R16.64] ;  /* 0x0000000c10101981 */ /* 0x000f22000c1e1900 */
[----:B--2---:R-:W-:-:S04]  /*1280*/  @P0 FFMA R25, R25, R22, R20 ;  /* 0x0000001619190223 */ /* 0x004fc80000000014 */
[----:B---3--:R-:W-:-:S04]  /*1290*/  @P0 FFMA R20, R8, R10, R25 ;  /* 0x0000000a08140223 */ /* 0x008fc80000000019 */
[----:B----4-:R-:W-:-:S07]  /*12a0*/  @P1 FFMA R20, R19, R16, R20 ;  /* 0x0000001013141223 */ /* 0x010fce0000000014 */
.L_x_7:
[----:B------:R-:W-:Y:S02]  /*12b0*/  ULEA UR6, UP0, UR11, UR6, 0x2 ;  /* 0x000000060b067291 */ /* 0x000fe4000f8010ff */
[----:B------:R-:W-:Y:S02]  /*12c0*/  UIADD3 UR8, UPT, UPT, UR8, -0x1, URZ ;  /* 0xffffffff08087890 */ /* 0x000fe4000fffe0ff */
[----:B------:R-:W-:Y:S02]  /*12d0*/  ULEA.HI.X UR7, UR11, UR7, UR14, 0x2, UP0 ;  /* 0x000000070b077291 */ /* 0x000fe400080f140e */
[----:B------:R-:W-:-:S04]  /*12e0*/  LEA R8, P0, R2, UR6, 0x2 ;  /* 0x0000000602087c11 */ /* 0x000fc8000f8010ff */
[----:B------:R-:W-:Y:S02]  /*12f0*/  LEA.HI.X R9, R2, UR7, R3, 0x2, P0 ;  /* 0x0000000702097c11 */ /* 0x000fe400080f1403 */
[----:B------:R-:W-:-:S03]  /*1300*/  ISETP.NE.AND P0, PT, RZ, UR8, PT ;  /* 0x00000008ff007c0c */ /* 0x000fc6000bf05270 */
[----:B------:R0:W-:Y:S10]  /*1310*/  STG.E desc[UR12][R8.64], R20 ;  /* 0x0000001408007986 */ /* 0x0001f4000c10190c */
[----:B------:R-:W-:Y:S05]  /*1320*/  @!P0 EXIT ;  /* 0x000000000000894d */ /* 0x000fea0003800000 */
[----:B------:R-:W-:Y:S05]  /*1330*/  BRA `(.L_x_9) ;  /* 0xfffffff400a87947 */ /* 0x000fea000383ffff */
.L_x_4:
[----:B------:R-:W-:Y:S02]  /*1340*/  UIADD3 UR4, UPT, UPT, UR17, -0x2, URZ ;  /* 0xfffffffe11047890 */ /* 0x000fe4000fffe0ff */
[----:B------:R-:W-:Y:S02]  /*1350*/  ULOP3.LUT UR18, UR8, 0x7, URZ, 0xc0, !UPT ;  /* 0x0000000708127892 */ /* 0x000fe4000f8ec0ff */
[----:B------:R-:W-:-:S09]  /*1360*/  UISETP.GE.U32.AND UP0, UPT, UR4, 0x7, UPT ;  /* 0x000000070400788c */ /* 0x000fd2000bf06070 */
[----:B------:R-:W-:Y:S05]  /*1370*/  BRA.U !UP0, `(.L_x_10) ;  /* 0x0000000108c47547 */ /* 0x000fea000b800000 */
[C---:B------:R-:W-:Y:S01]  /*1380*/  SHF.L.U64.HI R16, R2.reuse, 0x2, R3 ;  /* 0x0000000202107819 */ /* 0x040fe20000010203 */
[----:B------:R-:W-:Y:S01]  /*1390*/  IMAD.SHL.U32 R0, R2, 0x4, RZ ;  /* 0x0000000402007824 */ /* 0x000fe200078e00ff */
[----:B------:R-:W-:Y:S02]  /*13a0*/  ULOP3.LUT UR19, UR8, 0xfffffff8, URZ, 0xc0, !UPT ;  /* 0xfffffff808137892 */ /* 0x000fe4000f8ec0ff */
[----:B------:R-:W-:Y:S02]  /*13b0*/  USHF.L.U64.HI UR17, UR11, 0x2, UR14 ;  /* 0x000000020b117899 */ /* 0x000fe4000801020e */
[----:B------:R-:W-:Y:S01]  /*13c0*/  USHF.L.U32 UR16, UR11, 0x2, URZ ;  /* 0x000000020b107899 */ /* 0x000fe200080006ff */
[----:B------:R-:W-:-:S11]  /*13d0*/  UMOV UR4, URZ ;  /* 0x000000ff00047c82 */ /* 0x000fd60008000000 */
.L_x_11:
[----:B------:R-:W-:Y:S02]  /*13e0*/  UIADD3 UR6, UP0, UPT, UR16, UR6, URZ ;  /* 0x0000000610067290 */ /* 0x000fe4000ff1e0ff */
[----:B------:R-:W-:Y:S02]  /*13f0*/  UIADD3 UR4, UPT, UPT, UR4, 0x8, URZ ;  /* 0x0000000804047890 */ /* 0x000fe4000fffe0ff */
[----:B------:R-:W-:Y:S02]  /*1400*/  UIADD3.X UR7, UPT, UPT, UR17, UR7, URZ, UP0, !UPT ;  /* 0x0000000711077290 */ /* 0x000fe400087fe4ff */
[----:B------:R-:W-:Y:S02]  /*1410*/  UIADD3 UR9, UP0, UPT, UR6, UR16, URZ ;  /* 0x0000001006097290 */ /* 0x000fe4000ff1e0ff */
[----:B0-2---:R-:W-:Y:S02]  /*1420*/  IADD3 R4, P0, PT, R0, UR6, RZ ;  /* 0x0000000600047c10 */ /* 0x005fe4000ff1e0ff */
[----:B------:R-:W-:-:S02]  /*1430*/  UIADD3.X UR10, UPT, UPT, UR7, UR17, URZ, UP0, !UPT ;  /* 0x00000011070a7290 */ /* 0x000fc400087fe4ff */
[----:B------:R-:W-:Y:S01]  /*1440*/  IADD3.X R5, PT, PT, R16, UR7, RZ, P0, !PT ;  /* 0x0000000710057c10 */ /* 0x000fe200087fe4ff */
[----:B------:R-:W-:Y:S02]  /*1450*/  UIADD3 UR6, UP0, UPT, UR9, UR16, URZ ;  /* 0x0000001009067290 */ /* 0x000fe4000ff1e0ff */
[----:B------:R-:W-:Y:S02]  /*1460*/  IADD3 R6, P0, PT, R0, UR9, RZ ;  /* 0x0000000900067c10 */ /* 0x000fe4000ff1e0ff */
[----:B------:R-:W-:Y:S02]  /*1470*/  UIADD3.X UR7, UPT, UPT, UR10, UR17, URZ, UP0, !UPT ;  /* 0x000000110a077290 */ /* 0x000fe400087fe4ff */
[----:B------:R-:W-:Y:S01]  /*1480*/  IADD3.X R7, PT, PT, R16, UR10, RZ, P0, !PT ;  /* 0x0000000a10077c10 */ /* 0x000fe200087fe4ff */
[----:B------:R-:W-:Y:S02]  /*1490*/  UIADD3 UR5, UP0, UPT, UR6, UR16, URZ ;  /* 0x0000001006057290 */ /* 0x000fe4000ff1e0ff */
[----:B------:R-:W-:Y:S01]  /*14a0*/  IADD3 R8, P1, PT, R0, UR6, RZ ;  /* 0x0000000600087c10 */ /* 0x000fe2000ff3e0ff */
[----:B------:R0:W-:Y:S01]  /*14b0*/  STG.E desc[UR12][R4.64], RZ ;  /* 0x000000ff04007986 */ /* 0x0001e2000c10190c */
[----:B------:R-:W-:-:S02]  /*14c0*/  UIADD3.X UR9, UPT, UPT, UR7, UR17, URZ, UP0, !UPT ;  /* 0x0000001107097290 */ /* 0x000fc400087fe4ff */
[----:B------:R-:W-:Y:S01]  /*14d0*/  IADD3.X R9, PT, PT, R16, UR7, RZ, P1, !PT ;  /* 0x0000000710097c10 */ /* 0x000fe20008ffe4ff */
[----:B------:R-:W-:Y:S02]  /*14e0*/  UIADD3 UR6, UP0, UPT, UR5, UR16, URZ ;  /* 0x0000001005067290 */ /* 0x000fe4000ff1e0ff */
[----:B------:R-:W-:Y:S01]  /*14f0*/  IADD3 R10, P0, PT, R0, UR5, RZ ;  /* 0x00000005000a7c10 */ /* 0x000fe2000ff1e0ff */
[----:B------:R1:W-:Y:S01]  /*1500*/  STG.E desc[UR12][R6.64], RZ ;  /* 0x000000ff06007986 */ /* 0x0003e2000c10190c */
[----:B------:R-:W-:Y:S02]  /*1510*/  UIADD3.X UR15, UPT, UPT, UR9, UR17, URZ, UP0, !UPT ;  /* 0x00000011090f7290 */ /* 0x000fe400087fe4ff */
[----:B------:R-:W-:Y:S01]  /*1520*/  IADD3.X R11, PT, PT, R16, UR9, RZ, P0, !PT ;  /* 0x00000009100b7c10 */ /* 0x000fe200087fe4ff */
[----:B------:R-:W-:Y:S02]  /*1530*/  UIADD3 UR7, UP0, UPT, UR6, UR16, URZ ;  /* 0x0000001006077290 */ /* 0x000fe4000ff1e0ff */
[----:B0-----:R-:W-:Y:S01]  /*1540*/  IADD3 R4, P0, PT, R0, UR6, RZ ;  /* 0x0000000600047c10 */ /* 0x001fe2000ff1e0ff */
        /* <DEDUP_REMOVED lines=9> */
[----:B-1----:R-:W-:Y:S01]  /*15e0*/  IADD3 R6, P0, PT, R0, UR5, RZ ;  /* 0x0000000500067c10 */ /* 0x002fe2000ff1e0ff */
[----:B------:R2:W-:Y:S01]  /*15f0*/  STG.E desc[UR12][R4.64], RZ ;  /* 0x000000ff04007986 */ /* 0x0005e2000c10190c */
[----:B------:R-:W-:-:S02]  /*1600*/  UIADD3.X UR7, UPT, UPT, UR9, UR17, URZ, UP0, !UPT ;  /* 0x0000001109077290 */ /* 0x000fc400087fe4ff */
[----:B------:R-:W-:Y:S01]  /*1610*/  IADD3.X R7, PT, PT, R16, UR9, RZ, P0, !PT ;  /* 0x0000000910077c10 */ /* 0x000fe200087fe4ff */
[----:B------:R2:W-:Y:S01]  /*1620*/  STG.E desc[UR12][R12.64], RZ ;  /* 0x000000ff0c007986 */ /* 0x0005e2000c10190c */
[----:B------:R-:W-:Y:S01]  /*1630*/  IADD3 R14, P1, PT, R0, UR6, RZ ;  /* 0x00000006000e7c10 */ /* 0x000fe2000ff3e0ff */
[----:B------:R-:W-:Y:S02]  /*1640*/  UISETP.NE.AND UP0, UPT, UR4, UR19, UPT ;  /* 0x000000130400728c */ /* 0x000fe4000bf05270 */
[----:B------:R2:W-:Y:S01]  /*1650*/  STG.E desc[UR12][R6.64], RZ ;  /* 0x000000ff06007986 */ /* 0x0005e2000c10190c */
[----:B------:R-:W-:-:S05]  /*1660*/  IADD3.X R15, PT, PT, R16, UR7, RZ, P1, !PT ;  /* 0x00000007100f7c10 */ /* 0x000fca0008ffe4ff */
[----:B------:R2:W-:Y:S01]  /*1670*/  STG.E desc[UR12][R14.64], RZ ;  /* 0x000000ff0e007986 */ /* 0x0005e2000c10190c */
[----:B------:R-:W-:Y:S05]  /*1680*/  BRA.U UP0, `(.L_x_11) ;  /* 0xfffffffd00547547 */ /* 0x000fea000b83ffff */
.L_x_10:
[----:B------:R-:W-:-:S13]  /*1690*/  ISETP.NE.AND P0, PT, RZ, UR18, PT ;  /* 0x00000012ff007c0c */ /* 0x000fda000bf05270 */
[----:B------:R-:W-:Y:S05]  /*16a0*/  @!P0 EXIT ;  /* 0x000000000000894d */ /* 0x000fea0003800000 */
[----:B------:R-:W-:Y:S02]  /*16b0*/  UISETP.GE.U32.AND UP0, UPT, UR18, 0x4, UPT ;  /* 0x000000041200788c */ /* 0x000fe4000bf06070 */
[----:B------:R-:W-:-:S07]  /*16c0*/  ULOP3.LUT UR16, UR8, 0x3, URZ, 0xc0, !UPT ;  /* 0x0000000308107892 */ /* 0x000fce000f8ec0ff */
[----:B------:R-:W-:Y:S05]  /*16d0*/  BRA.U !UP0, `(.L_x_12) ;  /* 0x0000000108607547 */ /* 0x000fea000b800000 */
[----:B------:R-:W-:Y:S01]  /*16e0*/  USHF.L.U32 UR5, UR11, 0x2, URZ ;  /* 0x000000020b057899 */ /* 0x000fe200080006ff */
[C---:B--2---:R-:W-:Y:S01]  /*16f0*/  SHF.L.U32 R6, R2.reuse, 0x2, RZ ;  /* 0x0000000202067819 */ /* 0x044fe200000006ff */
[----:B------:R-:W-:Y:S01]  /*1700*/  USHF.L.U64.HI UR4, UR11, 0x2, UR14 ;  /* 0x000000020b047899 */ /* 0x000fe2000801020e */
[----:B------:R-:W-:Y:S01]  /*1710*/  SHF.L.U64.HI R0, R2, 0x2, R3 ;  /* 0x0000000202007819 */ /* 0x000fe20000010203 */
[----:B------:R-:W-:-:S04]  /*1720*/  UIADD3 UR6, UP1, UPT, UR5, UR6, URZ ;  /* 0x0000000605067290 */ /* 0x000fc8000ff3e0ff */
[----:B------:R-:W-:Y:S02]  /*1730*/  UIADD3 UR10, UP0, UPT, UR6, UR5, URZ ;  /* 0x00000005060a7290 */ /* 0x000fe4000ff1e0ff */
[----:B------:R-:W-:Y:S01]  /*1740*/  UIADD3.X UR7, UPT, UPT, UR4, UR7, URZ, UP1, !UPT ;  /* 0x0000000704077290 */ /* 0x000fe20008ffe4ff */
[C---:B0-----:R-:W-:Y:S01]  /*1750*/  IADD3 R4, P0, PT, R6.reuse, UR6, RZ ;  /* 0x0000000606047c10 */ /* 0x041fe2000ff1e0ff */
[----:B------:R-:W-:Y:S02]  /*1760*/  UIADD3 UR9, UP1, UPT, UR10, UR5, URZ ;  /* 0x000000050a097290 */ /* 0x000fe4000ff3e0ff */
[----:B------:R-:W-:Y:S01]  /*1770*/  UIADD3.X UR15, UPT, UPT, UR7, UR4, URZ, UP0, !UPT ;  /* 0x00000004070f7290 */ /* 0x000fe200087fe4ff */
[----:B------:R-:W-:Y:S01]  /*1780*/  IADD3 R8, P1, PT, R6, UR10, RZ ;  /* 0x0000000a06087c10 */ /* 0x000fe2000ff3e0ff */
[----:B------:R-:W-:Y:S01]  /*1790*/  UIADD3 UR6, UP0, UPT, UR9, UR5, URZ ;  /* 0x0000000509067290 */ /* 0x000fe2000ff1e0ff */
[----:B------:R-:W-:Y:S01]  /*17a0*/  IADD3.X R5, PT, PT, R0, UR7, RZ, P0, !PT ;  /* 0x0000000700057c10 */ /* 0x000fe200087fe4ff */
[----:B------:R-:W-:Y:S01]  /*17b0*/  UIADD3.X UR5, UPT, UPT, UR15, UR4, URZ, UP1, !UPT ;  /* 0x000000040f057290 */ /* 0x000fe20008ffe4ff */
[----:B------:R-:W-:-:S02]  /*17c0*/  IADD3 R10, P0, PT, R6, UR9, RZ ;  /* 0x00000009060a7c10 */ /* 0x000fc4000ff1e0ff */
[----:B------:R-:W-:Y:S01]  /*17d0*/  IADD3.X R9, PT, PT, R0, UR15, RZ, P1, !PT ;  /* 0x0000000f00097c10 */ /* 0x000fe20008ffe4ff */
[----:B------:R-:W-:Y:S01]  /*17e0*/  UIADD3.X UR7, UPT, UPT, UR5, UR4, URZ, UP0, !UPT ;  /* 0x0000000405077290 */ /* 0x000fe200087fe4ff */
[----:B------:R-:W-:Y:S01]  /*17f0*/  IADD3 R6, P1, PT, R6, UR6, RZ ;  /* 0x0000000606067c10 */ /* 0x000fe2000ff3e0ff */
[----:B------:R1:W-:Y:S01]  /*1800*/  STG.E desc[UR12][R4.64], RZ ;  /* 0x000000ff04007986 */ /* 0x0003e2000c10190c */
[----:B------:R-:W-:-:S03]  /*1810*/  IADD3.X R11, PT, PT, R0, UR5, RZ, P0, !PT ;  /* 0x00000005000b7c10 */ /* 0x000fc600087fe4ff */
[----:B------:R-:W-:Y:S01]  /*1820*/  IADD3.X R7, PT, PT, R0, UR7, RZ, P1, !PT ;  /* 0x0000000700077c10 */ /* 0x000fe20008ffe4ff */
[----:B------:R1:W-:Y:S04]  /*1830*/  STG.E desc[UR12][R8.64], RZ ;  /* 0x000000ff08007986 */ /* 0x0003e8000c10190c */
[----:B------:R1:W-:Y:S04]  /*1840*/  STG.E desc[UR12][R10.64], RZ ;  /* 0x000000ff0a007986 */ /* 0x0003e8000c10190c */
[----:B------:R1:W-:Y:S02]  /*1850*/  STG.E desc[UR12][R6.64], RZ ;  /* 0x000000ff06007986 */ /* 0x0003e4000c10190c */
.L_x_12:
[----:B------:R-:W-:-:S13]  /*1860*/  ISETP.NE.AND P0, PT, RZ, UR16, PT ;  /* 0x00000010ff007c0c */ /* 0x000fda000bf05270 */
[----:B------:R-:W-:Y:S05]  /*1870*/  @!P0 EXIT ;  /* 0x000000000000894d */ /* 0x000fea0003800000 */
[----:B------:R-:W-:-:S09]  /*1880*/  UISETP.NE.AND UP0, UPT, UR16, 0x1, UPT ;  /* 0x000000011000788c */ /* 0x000fd2000bf05270 */
[----:B------:R-:W-:Y:S05]  /*1890*/  BRA.U !UP0, `(.L_x_13) ;  /* 0x0000000108387547 */ /* 0x000fea000b800000 */
[----:B------:R-:W-:Y:S01]  /*18a0*/  USHF.L.U32 UR5, UR11, 0x2, URZ ;  /* 0x000000020b057899 */ /* 0x000fe200080006ff */
[C---:B012---:R-:W-:Y:S01]  /*18b0*/  SHF.L.U32 R4, R2.reuse, 0x2, RZ ;  /* 0x0000000202047819 */ /* 0x047fe200000006ff */
[----:B------:R-:W-:Y:S01]  /*18c0*/  USHF.L.U64.HI UR4, UR11, 0x2, UR14 ;  /* 0x000000020b047899 */ /* 0x000fe2000801020e */
[----:B------:R-:W-:Y:S01]  /*18d0*/  SHF.L.U64.HI R0, R2, 0x2, R3 ;  /* 0x0000000202007819 */ /* 0x000fe20000010203 */
[----:B------:R-:W-:-:S04]  /*18e0*/  UIADD3 UR9, UP0, UPT, UR5, UR6, URZ ;  /* 0x0000000605097290 */ /* 0x000fc8000ff1e0ff */
[----:B------:R-:W-:Y:S02]  /*18f0*/  UIADD3.X UR10, UPT, UPT, UR4, UR7, URZ, UP0, !UPT ;  /* 0x00000007040a7290 */ /* 0x000fe400087fe4ff */
[----:B------:R-:W-:Y:S02]  /*1900*/  UIADD3 UR6, UP0, UPT, UR9, UR5, URZ ;  /* 0x0000000509067290 */ /* 0x000fe4000ff1e0ff */
[----:B------:R-:W-:Y:S02]  /*1910*/  IADD3 R6, P0, PT, R4, UR9, RZ ;  /* 0x0000000904067c10 */ /* 0x000fe4000ff1e0ff */
[----:B------:R-:W-:Y:S02]  /*1920*/  UIADD3.X UR7, UPT, UPT, UR10, UR4, URZ, UP0, !UPT ;  /* 0x000000040a077290 */ /* 0x000fe400087fe4ff */
[----:B------:R-:W-:Y:S02]  /*1930*/  IADD3.X R7, PT, PT, R0, UR10, RZ, P0, !PT ;  /* 0x0000000a00077c10 */ /* 0x000fe400087fe4ff */
[----:B------:R-:W-:-:S03]  /*1940*/  IADD3 R4, P1, PT, R4, UR6, RZ ;  /* 0x0000000604047c10 */ /* 0x000fc6000ff3e0ff */
[----:B------:R3:W-:Y:S01]  /*1950*/  STG.E desc[UR12][R6.64], RZ ;  /* 0x000000ff06007986 */ /* 0x0007e2000c10190c */
[----:B------:R-:W-:-:S05]  /*1960*/  IADD3.X R5, PT, PT, R0, UR7, RZ, P1, !PT ;  /* 0x0000000700057c10 */ /* 0x000fca0008ffe4ff */
[----:B------:R3:W-:Y:S04]  /*1970*/  STG.E desc[UR12][R4.64], RZ ;  /* 0x000000ff04007986 */ /* 0x0007e8000c10190c */
.L_x_13:
[----:B------:R-:W-:-:S04]  /*1980*/  ULOP3.LUT UR8, UR8, 0x1, URZ, 0xc0, !UPT ;  /* 0x0000000108087892 */ /* 0x000fc8000f8ec0ff */
[----:B------:R-:W-:-:S06]  /*1990*/  UISETP.NE.U32.AND UP0, UPT, UR8, 0x1, UPT ;  /* 0x000000010800788c */ /* 0x000fcc000bf05070 */
[----:B------:R-:W-:-:S13]  /*19a0*/  PLOP3.LUT P0, PT, PT, PT, UP0, 0x80, 0x8 ;  /* 0x000000000008781c */ /* 0x000fda0003f0f008 */
[----:B------:R-:W-:Y:S05]  /*19b0*/  @P0 EXIT ;  /* 0x000000000000094d */ /* 0x000fea0003800000 */
[----:B------:R-:W-:-:S04]  /*19c0*/  IADD3 R2, P0, PT, R2, UR11, RZ ;  /* 0x0000000b02027c10 */ /* 0x000fc8000ff1e0ff */
[----:B------:R-:W-:Y:S02]  /*19d0*/  IADD3.X R3, PT, PT, R3, UR14, RZ, P0, !PT ;  /* 0x0000000e03037c10 */ /* 0x000fe400087fe4ff */
[----:B0123--:R-:W-:-:S04]  /*19e0*/  LEA R4, P0, R2, UR6, 0x2 ;  /* 0x0000000602047c11 */ /* 0x00ffc8000f8010ff */
[----:B------:R-:W-:-:S05]  /*19f0*/  LEA.HI.X R5, R2, UR7, R3, 0x2, P0 ;  /* 0x0000000702057c11 */ /* 0x000fca00080f1403 */
[----:B------:R-:W-:Y:S01]  /*1a00*/  STG.E desc[UR12][R4.64], RZ ;  /* 0x000000ff04007986 */ /* 0x000fe2000c10190c */
[----:B------:R-:W-:Y:S05]  /*1a10*/  EXIT ;  /* 0x000000000000794d */ /* 0x000fea0003800000 */
.L_x_14:
[----:B------:R-:W-:-:S00]  /*1a20*/  BRA `(.L_x_14) ;  /* 0xfffffffc00fc7947 */ /* 0x000fc0000383ffff */
[----:B------:R-:W-:-:S00]  /*1a30*/  NOP ;  /* 0x0000000000007918 */ /* 0x000fc00000000000 */
        /* <DEDUP_REMOVED lines=12> */
.L_x_30:


//--------------------- .text._Z12matMulKernelIdEvPT_S1_S1_iiii --------------------------
	.section	.text._Z12matMulKernelIdEvPT_S1_S1_iiii,"ax",@progbits
	.align	128
        .global         _Z12matMulKernelIdEvPT_S1_S1_iiii
        .type           _Z12matMulKernelIdEvPT_S1_S1_iiii,@function
        .size           _Z12matMulKernelIdEvPT_S1_S1_iiii,(.L_x_31 - _Z12matMulKernelIdEvPT_S1_S1_iiii)
        .other          _Z12matMulKernelIdEvPT_S1_S1_iiii,@"STO_CUDA_ENTRY STV_DEFAULT"
_Z12matMulKernelIdEvPT_S1_S1_iiii:
.text._Z12matMulKernelIdEvPT_S1_S1_iiii:
[----:B------:R-:W-:Y:S01]  /*0000*/  LDC R1, c[0x0][0x37c] ;  /* 0x0000df00ff017b82 */ /* 0x000fe20000000800 */
[----:B------:R-:W0:Y:S07]  /*0010*/  S2R R7, SR_TID.Y ;  /* 0x0000000000077919 */ /* 0x000e2e0000002200 */
[----:B------:R-:W1:Y:S01]  /*0020*/  S2UR UR10, SR_CTAID.X ;  /* 0x00000000000a79c3 */ /* 0x000e620000002500 */
[----:B------:R-:W2:Y:S01]  /*0030*/  LDCU UR14, c[0x0][0x39c] ;  /* 0x00007380ff0e77ac */ /* 0x000ea20008000800 */
[----:B------:R-:W-:Y:S01]  /*0040*/  CS2R R18, SRZ ;  /* 0x0000000000127805 */ /* 0x000fe2000001ff00 */
[----:B------:R-:W3:Y:S01]  /*0050*/  S2R R5, SR_TID.X ;  /* 0x0000000000057919 */ /* 0x000ee20000002100 */
[----:B------:R-:W4:Y:S04]  /*0060*/  LDCU.64 UR16, c[0x0][0x388] ;  /* 0x00007100ff1077ac */ /* 0x000f280008000a00 */
[----:B------:R-:W0:Y:S01]  /*0070*/  S2UR UR5, SR_CTAID.Y ;  /* 0x00000000000579c3 */ /* 0x000e220000002600 */
[----:B------:R-:W0:Y:S01]  /*0080*/  LDCU.64 UR12, c[0x0][0x358] ;  /* 0x00006b00ff0c77ac */ /* 0x000e220008000a00 */
[----:B------:R-:W0:Y:S06]  /*0090*/  LDCU.64 UR8, c[0x0][0x380] ;  /* 0x00007000ff0877ac */ /* 0x000e2c0008000a00 */
[----:B------:R-:W0:Y:S01]  /*00a0*/  LDC R0, c[0x0][0x364] ;  /* 0x0000d900ff007b82 */ /* 0x000e220000000800 */
[----:B------:R-:W1:Y:S01]  /*00b0*/  LDCU UR4, c[0x0][0x360] ;  /* 0x00006c00ff0477ac */ /* 0x000e620008000800 */
[----:B--2---:R-:W-:Y:S01]  /*00c0*/  UISETP.GE.AND UP0, UPT, UR14, 0x1, UPT ;  /* 0x000000010e00788c */ /* 0x004fe2000bf06270 */
[----:B----4-:R-:W-:Y:S01]  /*00d0*/  IMAD.U32 R8, RZ, RZ, UR16 ;  /* 0x00000010ff087e24 */ /* 0x010fe2000f8e00ff */
[----:B------:R-:W2:Y:S01]  /*00e0*/  LDCU.64 UR6, c[0x0][0x390] ;  /* 0x00007200ff0677ac */ /* 0x000ea20008000a00 */
[----:B------:R-:W-:Y:S01]  /*00f0*/  IMAD.U32 R9, RZ, RZ, UR17 ;  /* 0x00000011ff097e24 */ /* 0x000fe2000f8e00ff */
[----:B-1----:R-:W-:Y:S01]  /*0100*/  UIMAD UR10, UR10, UR4, URZ ;  /* 0x000000040a0a72a4 */ /* 0x002fe2000f8e02ff */
[----:B0-----:R-:W-:-:S05]  /*0110*/  IMAD R7, R0, UR5, R7 ;  /* 0x0000000500077c24 */ /* 0x001fca000f8e0207 */
[----:B---3--:R-:W-:Y:S01]  /*0120*/  IADD3 R0, PT, PT, R5, UR10, RZ ;  /* 0x0000000a05007c10 */ /* 0x008fe2000fffe0ff */
[----:B--2---:R-:W-:Y:S06]  /*0130*/  BRA.U !UP0, `(.L_x_15) ;  /* 0x0000000908047547 */ /* 0x004fec000b800000 */
[----:B------:R-:W-:Y:S02]  /*0140*/  UISETP.GE.U32.AND UP2, UPT, UR14, 0x8, UPT ;  /* 0x000000080e00788c */ /* 0x000fe4000bf46070 */
[----:B------:R-:W-:Y:S01]  /*0150*/  IMAD R2, R7, UR14, RZ ;  /* 0x0000000e07027c24 */ /* 0x000fe2000f8e02ff */
[----:B------:R-:W-:Y:S01]  /*0160*/  ULOP3.LUT UR11, UR14, 0x7, URZ, 0xc0, !UPT ;  /* 0x000000070e0b7892 */ /* 0x000fe2000f8ec0ff */
[----:B------:R-:W-:Y:S01]  /*0170*/  CS2R R18, SRZ ;  /* 0x0000000000127805 */ /* 0x000fe2000001ff00 */
[----:B------:R-:W-:Y:S02]  /*0180*/  UMOV UR4, URZ ;  /* 0x000000ff00047c82 */ /* 0x000fe40008000000 */
[----:B------:R-:W-:Y:S02]  /*0190*/  UISETP.NE.AND UP1, UPT, UR11, URZ, UPT ;  /* 0x000000ff0b00728c */ /* 0x000fe4000bf25270 */
[----:B------:R-:W-:Y:S09]  /*01a0*/  BRA.U !UP2, `(.L_x_16) ;  /* 0x000000010ab07547 */ /* 0x000ff2000b800000 */
[----:B------:R-:W-:Y:S01]  /*01b0*/  CS2R R18, SRZ ;  /* 0x0000000000127805 */ /* 0x000fe2000001ff00 */
[----:B------:R-:W-:Y:S01]  /*01c0*/  ULOP3.LUT UR4, UR14, 0x7ffffff8, URZ, 0xc0, !UPT ;  /* 0x7ffffff80e047892 */ /* 0x000fe2000f8ec0ff */
[----:B------:R-:W-:-:S11]  /*01d0*/  UMOV UR5, URZ ;  /* 0x000000ff00057c82 */ /* 0x000fd60008000000 */
.L_x_17:
[----:B------:R-:W0:Y:S01]  /*01e0*/  LDC R3, c[0x0][0x3a0] ;  /* 0x0000e800ff037b82 */ /* 0x000e220000000800 */
[----:B------:R-:W-:-:S07]  /*01f0*/  VIADD R13, R2, UR5 ;  /* 0x00000005020d7c36 */ /* 0x000fce0008000000 */
[----:B------:R-:W1:Y:S08]  /*0200*/  LDC.64 R10, c[0x0][0x380] ;  /* 0x0000e000ff0a7b82 */ /* 0x000e700000000a00 */
[----:B------:R-:W2:Y:S01]  /*0210*/  LDC.64 R26, c[0x0][0x388] ;  /* 0x0000e200ff1a7b82 */ /* 0x000ea20000000a00 */
[----:B0-----:R-:W-:Y:S02]  /*0220*/  IMAD R15, R3, UR5, R0 ;  /* 0x00000005030f7c24 */ /* 0x001fe4000f8e0200 */
[----:B-1----:R-:W-:-:S05]  /*0230*/  IMAD.WIDE.U32 R10, R13, 0x8, R10 ;  /* 0x000000080d0a7825 */ /* 0x002fca00078e000a */
[----:B------:R-:W3:Y:S01]  /*0240*/  LDG.E.64 R22, desc[UR12][R10.64] ;  /* 0x0000000c0a167981 */ /* 0x000ee2000c1e1b00 */
[----:B--2---:R-:W-:-:S03]  /*0250*/  IMAD.WIDE R26, R15, 0x8, R26 ;  /* 0x000000080f1a7825 */ /* 0x004fc600078e021a */
[----:B------:R-:W2:Y:S04]  /*0260*/  LDG.E.64 R12, desc[UR12][R10.64+0x8] ;  /* 0x0000080c0a0c7981 */ /* 0x000ea8000c1e1b00 */
[----:B------:R-:W3:Y:S01]  /*0270*/  LDG.E.64 R20, desc[UR12][R26.64] ;  /* 0x0000000c1a147981 */ /* 0x000ee2000c1e1b00 */
[----:B------:R-:W-:-:S05]  /*0280*/  IMAD.WIDE R14, R3, 0x8, R26 ;  /* 0x00000008030e7825 */ /* 0x000fca00078e021a */
[----:B------:R-:W2:Y:S01]  /*0290*/  LDG.E.64 R16, desc[UR12][R14.64] ;  /* 0x0000000c0e107981 */ /* 0x000ea2000c1e1b00 */
[----:B------:R-:W-:-:S05]  /*02a0*/  IMAD.WIDE R28, R3, 0x8, R14 ;  /* 0x00000008031c7825 */ /* 0x000fca00078e020e */
[----:B------:R0:W4:Y:S04]  /*02b0*/  LDG.E.64 R24, desc[UR12][R28.64] ;  /* 0x0000000c1c187981 */ /* 0x000128000c1e1b00 */
[----:B------:R-:W4:Y:S01]  /*02c0*/  LDG.E.64 R14, desc[UR12][R10.64+0x10] ;  /* 0x0000100c0a0e7981 */ /* 0x000f22000c1e1b00 */
[C---:B0-----:R-:W-:Y:S01]  /*02d0*/  IMAD.WIDE R28, R3.reuse, 0x8, R28 ;  /* 0x00000008031c7825 */ /* 0x041fe200078e021c */
[----:B---3--:R-:W-:Y:S02]  /*02e0*/  DFMA R18, R22, R20, R18 ;  /* 0x000000141612722b */ /* 0x008fe40000000012 */
[----:B------:R-:W3:Y:S04]  /*02f0*/  LDG.E.64 R20, desc[UR12][R10.64+0x18] ;  /* 0x0000180c0a147981 */ /* 0x000ee8000c1e1b00 */
[----:B------:R-:W3:Y:S01]  /*0300*/  LDG.E.64 R22, desc[UR12][R28.64] ;  /* 0x0000000c1c167981 */ /* 0x000ee2000c1e1b00 */
[----:B------:R-:W-:Y:S01]  /*0310*/  IMAD.WIDE R26, R3, 0x8, R28 ;  /* 0x00000008031a7825 */ /* 0x000fe200078e021c */
[----:B--2---:R-:W-:-:S02]  /*0320*/  DFMA R16, R12, R16, R18 ;  /* 0x000000100c10722b */ /* 0x004fc40000000012 */
[----:B------:R-:W2:Y:S04]  /*0330*/  LDG.E.64 R18, desc[UR12][R10.64+0x20] ;  /* 0x0000200c0a127981 */ /* 0x000ea8000c1e1b00 */
[----:B------:R0:W2:Y:S02]  /*0340*/  LDG.E.64 R12, desc[UR12][R26.64] ;  /* 0x0000000c1a0c7981 */ /* 0x0000a4000c1e1b00 */
[----:B----4-:R-:W-:Y:S02]  /*0350*/  DFMA R24, R14, R24, R16 ;  /* 0x000000180e18722b */ /* 0x010fe40000000010 */
[----:B------:R-:W4:Y:S01]  /*0360*/  LDG.E.64 R14, desc[UR12][R10.64+0x28] ;  /* 0x0000280c0a0e7981 */ /* 0x000f22000c1e1b00 */
[----:B0-----:R-:W-:-:S05]  /*0370*/  IMAD.WIDE R26, R3, 0x8, R26 ;  /* 0x00000008031a7825 */ /* 0x001fca00078e021a */
[----:B------:R-:W4:Y:S01]  /*0380*/  LDG.E.64 R16, desc[UR12][R26.64] ;  /* 0x0000000c1a107981 */ /* 0x000f22000c1e1b00 */
[C---:B------:R-:W-:Y:S01]  /*0390*/  IMAD.WIDE R28, R3.reuse, 0x8, R26 ;  /* 0x00000008031c7825 */ /* 0x040fe200078e021a */
[----:B---3--:R-:W-:Y:S02]  /*03a0*/  DFMA R24, R20, R22, R24 ;  /* 0x000000161418722b */ /* 0x008fe40000000018 */
[----:B------:R-:W3:Y:S04]  /*03b0*/  LDG.E.64 R20, desc[UR12][R10.64+0x30] ;  /* 0x0000300c0a147981 */ /* 0x000ee8000c1e1b00 */
[----:B------:R0:W3:Y:S04]  /*03c0*/  LDG.E.64 R22, desc[UR12][R28.64] ;  /* 0x0000000c1c167981 */ /* 0x0000e8000c1e1b00 */
[----:B------:R-:W5:Y:S01]  /*03d0*/  LDG.E.64 R10, desc[UR12][R10.64+0x38] ;  /* 0x0000380c0a0a7981 */ /* 0x000f62000c1e1b00 */
[----:B0-----:R-:W-:-:S06]  /*03e0*/  IMAD.WIDE R28, R3, 0x8, R28 ;  /* 0x00000008031c7825 */ /* 0x001fcc00078e021c */
[----:B------:R-:W5:Y:S01]  /*03f0*/  LDG.E.64 R28, desc[UR12][R28.64] ;  /* 0x0000000c1c1c7981 */ /* 0x000f62000c1e1b00 */
[----:B--2---:R-:W-:Y:S01]  /*0400*/  DFMA R12, R18, R12, R24 ;  /* 0x0000000c120c722b */ /* 0x004fe20000000018 */
[----:B------:R-:W-:-:S07]  /*0410*/  UIADD3 UR5, UPT, UPT, UR5, 0x8, URZ ;  /* 0x0000000805057890 */ /* 0x000fce000fffe0ff */
[----:B----4-:R-:W-:Y:S01]  /*0420*/  DFMA R12, R14, R16, R12 ;  /* 0x000000100e0c722b */ /* 0x010fe2000000000c */
[----:B------:R-:W-:-:S07]  /*0430*/  UISETP.NE.AND UP2, UPT, UR5, UR4, UPT ;  /* 0x000000040500728c */ /* 0x000fce000bf45270 */
[----:B---3--:R-:W-:-:S08]  /*0440*/  DFMA R12, R20, R22, R12 ;  /* 0x00000016140c722b */ /* 0x008fd0000000000c */
[----:B-----5:R-:W-:Y:S01]  /*0450*/  DFMA R18, R10, R28, R12 ;  /* 0x0000001c0a12722b */ /* 0x020fe2000000000c */
[----:B------:R-:W-:Y:S10]  /*0460*/  BRA.U UP2, `(.L_x_17) ;  /* 0xfffffffd025c7547 */ /* 0x000ff4000b83ffff */
.L_x_16:
[----:B------:R-:W-:Y:S05]  /*0470*/  BRA.U !UP1, `(.L_x_15) ;  /* 0x0000000509347547 */ /* 0x000fea000b800000 */
[----:B------:R-:W-:Y:S02]  /*0480*/  UISETP.GE.U32.AND UP1, UPT, UR11, 0x4, UPT ;  /* 0x000000040b00788c */ /* 0x000fe4000bf26070 */
[----:B------:R-:W-:-:S04]  /*0490*/  ULOP3.LUT UR5, UR14, 0x3, URZ, 0xc0, !UPT ;  /* 0x000000030e057892 */ /* 0x000fc8000f8ec0ff */
[----:B------:R-:W-:-:S03]  /*04a0*/  UISETP.NE.AND UP2, UPT, UR5, URZ, UPT ;  /* 0x000000ff0500728c */ /* 0x000fc6000bf45270 */
[----:B------:R-:W-:Y:S08]  /*04b0*/  BRA.U !UP1, `(.L_x_18) ;  /* 0x0000000109707547 */ /* 0x000ff0000b800000 */
[----:B------:R-:W0:Y:S01]  /*04c0*/  LDC R3, c[0x0][0x3a0] ;  /* 0x0000e800ff037b82 */ /* 0x000e220000000800 */
[----:B------:R-:W1:Y:S01]  /*04d0*/  LDCU.64 UR16, c[0x0][0x380] ;  /* 0x00007000ff1077ac */ /* 0x000e620008000a00 */
[C---:B------:R-:W-:Y:S01]  /*04e0*/  VIADD R13, R2.reuse, UR4 ;  /* 0x00000004020d7c36 */ /* 0x040fe20008000000 */
[----:B------:R-:W-:-:S05]  /*04f0*/  IADD3 R4, P0, PT, R2, UR4, RZ ;  /* 0x0000000402047c10 */ /* 0x000fca000ff1e0ff */
[----:B------:R-:W2:Y:S08]  /*0500*/  LDC.64 R20, c[0x0][0x380] ;  /* 0x0000e000ff147b82 */ /* 0x000eb00000000a00 */
[----:B------:R-:W3:Y:S01]  /*0510*/  LDC.64 R10, c[0x0][0x388] ;  /* 0x0000e200ff0a7b82 */ /* 0x000ee20000000a00 */
[----:B0-----:R-:W-:Y:S02]  /*0520*/  IMAD R15, R3, UR4, R0 ;  /* 0x00000004030f7c24 */ /* 0x001fe4000f8e0200 */
[----:B--2---:R-:W-:Y:S01]  /*0530*/  IMAD.WIDE.U32 R20, R13, 0x8, R20 ;  /* 0x000000080d147825 */ /* 0x004fe200078e0014 */
[----:B------:R-:W-:-:S02]  /*0540*/  IADD3.X R13, PT, PT, RZ, RZ, RZ, P0, !PT ;  /* 0x000000ffff0d7210 */ /* 0x000fc400007fe4ff */
[----:B-1----:R-:W-:-:S03]  /*0550*/  LEA R26, P0, R4, UR16, 0x3 ;  /* 0x00000010041a7c11 */ /* 0x002fc6000f8018ff */
[----:B------:R-:W2:Y:S01]  /*0560*/  LDG.E.64 R20, desc[UR12][R20.64] ;  /* 0x0000000c14147981 */ /* 0x000ea2000c1e1b00 */
[----:B---3--:R-:W-:Y:S01]  /*0570*/  IMAD.WIDE R10, R15, 0x8, R10 ;  /* 0x000000080f0a7825 */ /* 0x008fe200078e020a */
[----:B------:R-:W-:-:S04]  /*0580*/  LEA.HI.X R27, R4, UR17, R13, 0x3, P0 ;  /* 0x00000011041b7c11 */ /* 0x000fc800080f1c0d */
[----:B------:R-:W2:Y:S01]  /*0590*/  LDG.E.64 R22, desc[UR12][R10.64] ;  /* 0x0000000c0a167981 */ /* 0x000ea2000c1e1b00 */
[----:B------:R-:W-:-:S03]  /*05a0*/  IMAD.WIDE R12, R3, 0x8, R10 ;  /* 0x00000008030c7825 */ /* 0x000fc600078e020a */
[----:B------:R-:W3:Y:S04]  /*05b0*/  LDG.E.64 R14, desc[UR12][R26.64+0x8] ;  /* 0x0000080c1a0e7981 */ /* 0x000ee8000c1e1b00 */
[----:B------:R-:W3:Y:S01]  /*05c0*/  LDG.E.64 R16, desc[UR12][R12.64] ;  /* 0x0000000c0c107981 */ /* 0x000ee2000c1e1b00 */
[----:B------:R-:W-:-:S03]  /*05d0*/  IMAD.WIDE R24, R3, 0x8, R12 ;  /* 0x0000000803187825 */ /* 0x000fc600078e020c */
[----:B------:R-:W4:Y:S04]  /*05e0*/  LDG.E.64 R10, desc[UR12][R26.64+0x10] ;  /* 0x0000100c1a0a7981 */ /* 0x000f28000c1e1b00 */
[----:B------:R-:W5:Y:S04]  /*05f0*/  LDG.E.64 R28, desc[UR12][R26.64+0x18] ;  /* 0x0000180c1a1c7981 */ /* 0x000f68000c1e1b00 */
[----:B------:R0:W4:Y:S02]  /*0600*/  LDG.E.64 R12, desc[UR12][R24.64] ;  /* 0x0000000c180c7981 */ /* 0x000124000c1e1b00 */
[----:B0-----:R-:W-:-:S06]  /*0610*/  IMAD.WIDE R24, R3, 0x8, R24 ;  /* 0x0000000803187825 */ /* 0x001fcc00078e0218 */
[----:B------:R-:W5:Y:S01]  /*0620*/  LDG.E.64 R24, desc[UR12][R24.64] ;  /* 0x0000000c18187981 */ /* 0x000f62000c1e1b00 */
[----:B------:R-:W-:Y:S01]  /*0630*/  UIADD3 UR4, UPT, UPT, UR4, 0x4, URZ ;  /* 0x0000000404047890 */ /* 0x000fe2000fffe0ff */
[----:B--2---:R-:W-:-:S08]  /*0640*/  DFMA R20, R20, R22, R18 ;  /* 0x000000161414722b */ /* 0x004fd00000000012 */
[----:B---3--:R-:W-:-:S08]  /*0650*/  DFMA R14, R14, R16, R20 ;  /* 0x000000100e0e722b */ /* 0x008fd00000000014 */
[----:B----4-:R-:W-:-:S08]  /*0660*/  DFMA R10, R10, R12, R14 ;  /* 0x0000000c0a0a722b */ /* 0x010fd0000000000e */
[----:B-----5:R-:W-:-:S11]  /*0670*/  DFMA R18, R28, R24, R10 ;  /* 0x000000181c12722b */ /* 0x020fd6000000000a */
.L_x_18:
[----:B------:R-:W-:Y:S05]  /*0680*/  BRA.U !UP2, `(.L_x_15) ;  /* 0x000000010ab07547 */ /* 0x000fea000b800000 */
[----:B------:R-:W-:Y:S01]  /*0690*/  UISETP.NE.AND UP1, UPT, UR5, 0x1, UPT ;  /* 0x000000010500788c */ /* 0x000fe2000bf25270 */
[----:B------:R-:W-:Y:S01]  /*06a0*/  IMAD.U32 R25, RZ, RZ, UR4 ;  /* 0x00000004ff197e24 */ /* 0x000fe2000f8e00ff */
[----:B------:R-:W-:-:S04]  /*06b0*/  ULOP3.LUT UR5, UR14, 0x1, URZ, 0xc0, !UPT ;  /* 0x000000010e057892 */ /* 0x000fc8000f8ec0ff */
[----:B------:R-:W-:Y:S01]  /*06c0*/  UISETP.NE.U32.AND UP2, UPT, UR5, 0x1, UPT ;  /* 0x000000010500788c */ /* 0x000fe2000bf45070 */
[----:B------:R-:W-:-:S04]  /*06d0*/  PLOP3.LUT P1, PT, PT, PT, UP1, 0x80, 0x8 ;  /* 0x000000000008781c */ /* 0x000fc80003f2f018 */
[----:B------:R-:W0:Y:S01]  /*06e0*/  @UP1 LDCU.128 UR16, c[0x0][0x380] ;  /* 0x00007000ff1017ac */ /* 0x000e220008000c00 */
[----:B------:R-:W-:Y:S01]  /*06f0*/  PLOP3.LUT P0, PT, PT, PT, UP2, 0x80, 0x8 ;  /* 0x000000000008781c */ /* 0x000fe20003f0f028 */
[----:B------:R-:W1:Y:S01]  /*0700*/  @UP1 LDCU UR11, c[0x0][0x3a0] ;  /* 0x00007400ff0b17ac */ /* 0x000e620008000800 */
[----:B------:R-:W2:Y:S06]  /*0710*/  @UP1 LDCU.64 UR20, c[0x0][0x380] ;  /* 0x00007000ff1417ac */ /* 0x000eac0008000a00 */
[C---:B------:R-:W-:Y:S02]  /*0720*/  @P1 IADD3 R3, PT, PT, R2.reuse, UR4, RZ ;  /* 0x0000000402031c10 */ /* 0x040fe4000fffe0ff */
[----:B------:R-:W-:Y:S01]  /*0730*/  @P1 IADD3 R4, P2, PT, R2, UR4, RZ ;  /* 0x0000000402041c10 */ /* 0x000fe2000ff5e0ff */
[----:B------:R-:W3:Y:S01]  /*0740*/  @!UP2 LDCU UR5, c[0x0][0x3a0] ;  /* 0x00007400ff05a7ac */ /* 0x000ee20008000800 */
[----:B------:R-:W4:Y:S03]  /*0750*/  @!UP2 LDCU.128 UR24, c[0x0][0x380] ;  /* 0x00007000ff18a7ac */ /* 0x000f260008000c00 */
[----:B------:R-:W-:Y:S01]  /*0760*/  @P1 IMAD.X R11, RZ, RZ, RZ, P2 ;  /* 0x000000ffff0b1224 */ /* 0x000fe200010e06ff */
[----:B0-----:R-:W-:Y:S01]  /*0770*/  MOV R27, UR17 ;  /* 0x00000011001b7c02 */ /* 0x001fe20008000f00 */
[----:B------:R-:W-:Y:S01]  /*0780*/  IMAD.U32 R26, RZ, RZ, UR16 ;  /* 0x00000010ff1a7e24 */ /* 0x000fe2000f8e00ff */
[----:B------:R-:W-:Y:S01]  /*0790*/  @UP1 UIADD3 UR4, UPT, UPT, UR4, 0x2, URZ ;  /* 0x0000000204041890 */ /* 0x000fe2000fffe0ff */
[----:B------:R-:W-:-:S02]  /*07a0*/  IMAD.U32 R12, RZ, RZ, UR18 ;  /* 0x00000012ff0c7e24 */ /* 0x000fc4000f8e00ff */
[----:B------:R-:W-:Y:S02]  /*07b0*/  IMAD.U32 R13, RZ, RZ, UR19 ;  /* 0x00000013ff0d7e24 */ /* 0x000fe4000f8e00ff */
[----:B-1----:R-:W-:Y:S01]  /*07c0*/  @P1 IMAD R25, R25, UR11, R0 ;  /* 0x0000000b19191c24 */ /* 0x002fe2000f8e0200 */
[----:B--2---:R-:W-:Y:S01]  /*07d0*/  @P1 LEA R10, P2, R4, UR20, 0x3 ;  /* 0x00000014040a1c11 */ /* 0x004fe2000f8418ff */
[----:B------:R-:W-:Y:S01]  /*07e0*/  @P1 IMAD.WIDE.U32 R26, R3, 0x8, R26 ;  /* 0x00000008031a1825 */ /* 0x000fe200078e001a */
[----:B---3--:R-:W-:-:S03]  /*07f0*/  MOV R3, UR5 ;  /* 0x0000000500037c02 */ /* 0x008fc60008000f00 */
[----:B------:R-:W-:Y:S01]  /*0800*/  @P1 IMAD.WIDE R24, R25, 0x8, R12 ;  /* 0x0000000819181825 */ /* 0x000fe200078e020c */
[----:B------:R-:W-:Y:S01]  /*0810*/  @P1 LEA.HI.X R11, R4, UR21, R11, 0x3, P2 ;  /* 0x00000015040b1c11 */ /* 0x000fe200090f1c0b */
[----:B------:R-:W2:Y:S02]  /*0820*/  @P1 LDG.E.64 R12, desc[UR12][R26.64] ;  /* 0x0000000c1a0c1981 */ /* 0x000ea4000c1e1b00 */
[----:B------:R-:W-:Y:S02]  /*0830*/  IMAD.U32 R23, RZ, RZ, UR11 ;  /* 0x0000000bff177e24 */ /* 0x000fe4000f8e00ff */
[----:B------:R-:W2:Y:S02]  /*0840*/  @P1 LDG.E.64 R14, desc[UR12][R24.64] ;  /* 0x0000000c180e1981 */ /* 0x000ea4000c1e1b00 */
[----:B------:R-:W-:Y:S01]  /*0850*/  @P1 IMAD.WIDE R22, R23, 0x8, R24 ;  /* 0x0000000817161825 */ /* 0x000fe200078e0218 */
[----:B----4-:R-:W-:Y:S01]  /*0860*/  MOV R16, UR26 ;  /* 0x0000001a00107c02 */ /* 0x010fe20008000f00 */
[----:B------:R-:W3:Y:S02]  /*0870*/  @P1 LDG.E.64 R10, desc[UR12][R10.64+0x8] ;  /* 0x0000080c0a0a1981 */ /* 0x000ee4000c1e1b00 */
[----:B------:R-:W-:-:S02]  /*0880*/  IMAD.U32 R20, RZ, RZ, UR24 ;  /* 0x00000018ff147e24 */ /* 0x000fc4000f8e00ff */
[----:B------:R-:W-:Y:S02]  /*0890*/  IMAD.U32 R21, RZ, RZ, UR25 ;  /* 0x00000019ff157e24 */ /* 0x000fe4000f8e00ff */
[----:B------:R-:W-:Y:S02]  /*08a0*/  IMAD.U32 R17, RZ, RZ, UR27 ;  /* 0x0000001bff117e24 */ /* 0x000fe4000f8e00ff */
[----:B------:R-:W-:Y:S02]  /*08b0*/  @!P0 VIADD R29, R2, UR4 ;  /* 0x00000004021d8c36 */ /* 0x000fe40008000000 */
[----:B------:R-:W-:Y:S02]  /*08c0*/  @!P0 IMAD R4, R3, UR4, R0 ;  /* 0x0000000403048c24 */ /* 0x000fe4000f8e0200 */
[----:B------:R-:W3:Y:S01]  /*08d0*/  @P1 LDG.E.64 R2, desc[UR12][R22.64] ;  /* 0x0000000c16021981 */ /* 0x000ee2000c1e1b00 */
[----:B------:R-:W-:-:S04]  /*08e0*/  @!P0 IMAD.WIDE.U32 R20, R29, 0x8, R20 ;  /* 0x000000081d148825 */ /* 0x000fc800078e0014 */
[----:B------:R-:W-:Y:S02]  /*08f0*/  @!P0 IMAD.WIDE R16, R4, 0x8, R16 ;  /* 0x0000000804108825 */ /* 0x000fe400078e0210 */
[----:B------:R-:W4:Y:S04]  /*0900*/  @!P0 LDG.E.64 R20, desc[UR12][R20.64] ;  /* 0x0000000c14148981 */ /* 0x000f28000c1e1b00 */
[----:B------:R-:W4:Y:S01]  /*0910*/  @!P0 LDG.E.64 R16, desc[UR12][R16.64] ;  /* 0x0000000c10108981 */ /* 0x000f22000c1e1b00 */
[----:B--2---:R-:W-:-:S08]  /*0920*/  @P1 DFMA R12, R12, R14, R18 ;  /* 0x0000000e0c0c122b */ /* 0x004fd00000000012 */
[----:B---3--:R-:W-:-:S08]  /*0930*/  @P1 DFMA R18, R10, R2, R12 ;  /* 0x000000020a12122b */ /* 0x008fd0000000000c */
[----:B----4-:R-:W-:-:S11]  /*0940*/  @!P0 DFMA R18, R20, R16, R18 ;  /* 0x000000101412822b */ /* 0x010fd60000000012 */
.L_x_15:
[----:B------:R-:W0:Y:S01]  /*0950*/  LDCU.64 UR16, c[0x0][0x3a0] ;  /* 0x00007400ff1077ac */ /* 0x000e220008000a00 */
[----:B------:R-:W1:Y:S01]  /*0960*/  LDC.64 R10, c[0x0][0x390] ;  /* 0x0000e400ff0a7b82 */ /* 0x000e620000000a00 */
[----:B0-----:R-:W-:Y:S01]  /*0970*/  UIADD3 UR4, UPT, UPT, UR17, -0x1, URZ ;  /* 0xffffffff11047890 */ /* 0x001fe2000fffe0ff */
[----:B------:R-:W-:-:S05]  /*0980*/  IMAD R2, R7, UR16, R0 ;  /* 0x0000001007027c24 */ /* 0x000fca000f8e0200 */
[----:B------:R-:W-:Y:S01]  /*0990*/  ISETP.NE.AND P0, PT, RZ, UR4, PT ;  /* 0x00000004ff007c0c */ /* 0x000fe2000bf05270 */
[----:B-1----:R-:W-:-:S05]  /*09a0*/  IMAD.WIDE R10, R2, 0x8, R10 ;  /* 0x00000008020a7825 */ /* 0x002fca00078e020a */
[----:B------:R0:W-:Y:S07]  /*09b0*/  STG.E.64 desc[UR12][R10.64], R18 ;  /* 0x000000120a007986 */ /* 0x0001ee000c101b0c */
[----:B------:R-:W-:Y:S05]  /*09c0*/  @!P0 EXIT ;  /* 0x000000000000894d */ /* 0x000fea0003800000 */
[----:B------:R-:W-:Y:S01]  /*09d0*/  SHF.R.S32.HI R3, RZ, 0x1f, R2 ;  /* 0x0000001fff037819 */ /* 0x000fe20000011402 */
[----:B------:R-:W1:Y:S01]  /*09e0*/  LDCU UR11, c[0x0][0x398] ;  /* 0x00007300ff0b77ac */ /* 0x000e620008000800 */
[----:B------:R-:W-:Y:S01]  /*09f0*/  UMOV UR5, UR4 ;  /* 0x0000000400057c82 */ /* 0x000fe20008000000 */
[----:B------:R-:W-:Y:S05]  /*0a00*/  BRA.U !UP0, `(.L_x_19) ;  /* 0x0000000908a87547 */ /* 0x000fea000b800000 */
[----:B------:R-:W-:Y:S01]  /*0a10*/  MOV R6, UR16 ;  /* 0x0000001000067c02 */ /* 0x000fe20008000f00 */
[----:B------:R-:W-:Y:S01]  /*0a20*/  IMAD R4, R7, UR14, RZ ;  /* 0x0000000e07047c24 */ /* 0x000fe2000f8e02ff */
[----:B-1----:R-:W-:Y:S02]  /*0a30*/  UIMAD UR11, UR14, UR11, URZ ;  /* 0x0000000b0e0b72a4 */ /* 0x002fe4000f8e02ff */
[----:B------:R-:W-:-:S10]  /*0a40*/  IADD3 R5, PT, PT, R6, UR10, R5 ;  /* 0x0000000a06057c10 */ /* 0x000fd4000fffe005 */
.L_x_24:
[----:B-1----:R-:W1:Y:S01]  /*0a50*/  LDCU UR4, c[0x0][0x39c] ;  /* 0x00007380ff0477ac */ /* 0x002e620008000800 */
[----:B------:R-:W2:Y:S01]  /*0a60*/  LDC R13, c[0x0][0x3a0] ;  /* 0x0000e800ff0d7b82 */ /* 0x000ea20000000800 */
[----:B------:R-:W-:Y:S01]  /*0a70*/  CS2R R20, SRZ ;  /* 0x0000000000147805 */ /* 0x000fe2000001ff00 */
[----:B------:R-:W2:Y:S01]  /*0a80*/  LDCU UR10, c[0x0][0x39c] ;  /* 0x00007380ff0a77ac */ /* 0x000ea20008000800 */
[----:B-1----:R-:W-:-:S03]  /*0a90*/  UISETP.GE.U32.AND UP0, UPT, UR4, 0x8, UPT ;  /* 0x000000080400788c */ /* 0x002fc6000bf06070 */
[----:B------:R-:W-:Y:S01]  /*0aa0*/  UMOV UR4, URZ ;  /* 0x000000ff00047c82 */ /* 0x000fe20008000000 */
[----:B--2---:R-:W-:-:S04]  /*0ab0*/  IMAD R7, R13, UR10, RZ ;  /* 0x0000000a0d077c24 */ /* 0x004fc8000f8e02ff */
[----:B------:R-:W-:Y:S01]  /*0ac0*/  IMAD.WIDE R8, R7, 0x8, R8 ;  /* 0x0000000807087825 */ /* 0x000fe200078e0208 */
[----:B------:R-:W-:Y:S06]  /*0ad0*/  BRA.U !UP0, `(.L_x_20) ;  /* 0x0000000508107547 */ /* 0x000fec000b800000 */
[----:B------:R-:W1:Y:S01]  /*0ae0*/  LDC R7, c[0x0][0x3a0] ;  /* 0x0000e800ff077b82 */ /* 0x000e620000000800 */
[----:B0-----:R-:W-:Y:S01]  /*0af0*/  SHF.R.U32.HI R11, RZ, 0x1d, R4 ;  /* 0x0000001dff0b7819 */ /* 0x001fe20000011604 */
[----:B------:R-:W-:Y:S01]  /*0b00*/  IMAD.SHL.U32 R10, R4, 0x8, RZ ;  /* 0x00000008040a7824 */ /* 0x000fe200078e00ff */
[----:B------:R-:W-:Y:S01]  /*0b10*/  MOV R29, UR8 ;  /* 0x00000008001d7c02 */ /* 0x000fe20008000f00 */
[----:B------:R-:W-:Y:S01]  /*0b20*/  IMAD.U32 R15, RZ, RZ, UR11 ;  /* 0x0000000bff0f7e24 */ /* 0x000fe2000f8e00ff */
[----:B------:R-:W-:Y:S01]  /*0b30*/  ULOP3.LUT UR4, UR10, 0x7ffffff8, URZ, 0xc0, !UPT ;  /* 0x7ffffff80a047892 */ /* 0x000fe2000f8ec0ff */
[----:B------:R-:W-:Y:S01]  /*0b40*/  IMAD R28, R13, 0x2, R0 ;  /* 0x000000020d1c7824 */ /* 0x000fe200078e0200 */
[----:B------:R-:W-:Y:S01]  /*0b50*/  MOV R6, R5 ;  /* 0x0000000500067202 */ /* 0x000fe20000000f00 */
[----:B------:R-:W-:Y:S01]  /*0b60*/  IMAD.WIDE R10, R15, 0x8, R10 ;  /* 0x000000080f0a7825 */ /* 0x000fe200078e020a */
[----:B------:R-:W-:Y:S01]  /*0b70*/  CS2R R20, SRZ ;  /* 0x0000000000147805 */ /* 0x000fe2000001ff00 */
[----:B------:R-:W-:-:S02]  /*0b80*/  UIADD3 UR4, UPT, UPT, -UR4, URZ, URZ ;  /* 0x000000ff04047290 */ /* 0x000fc4000fffe1ff */
[C-C-:B------:R-:W-:Y:S01]  /*0b90*/  IMAD R22, R13.reuse, 0x3, R0.reuse ;  /* 0x000000030d167824 */ /* 0x140fe200078e0200 */
[----:B------:R-:W-:Y:S01]  /*0ba0*/  IADD3 R29, P0, P1, R10, 0x20, R29 ;  /* 0x000000200a1d7810 */ /* 0x000fe2000791e01d */
[C-C-:B------:R-:W-:Y:S02]  /*0bb0*/  IMAD R27, R13.reuse, 0x5, R0.reuse ;  /* 0x000000050d1b7824 */ /* 0x140fe400078e0200 */
[--C-:B------:R-:W-:Y:S01]  /*0bc0*/  IMAD R26, R13, 0x7, R0.reuse ;  /* 0x000000070d1a7824 */ /* 0x100fe200078e0200 */
[----:B------:R-:W-:Y:S01]  /*0bd0*/  IADD3.X R16, PT, PT, R11, UR9, RZ, P0, P1 ;  /* 0x000000090b107c10 */ /* 0x000fe200087e24ff */
[--C-:B------:R-:W-:Y:S02]  /*0be0*/  IMAD R24, R13, 0x6, R0.reuse ;  /* 0x000000060d187824 */ /* 0x100fe400078e0200 */
[--C-:B------:R-:W-:Y:S02]  /*0bf0*/  IMAD.MOV.U32 R25, RZ, RZ, R0.reuse ;  /* 0x000000ffff197224 */ /* 0x100fe400078e0000 */
[----:B-1----:R-:W-:-:S07]  /*0c00*/  IMAD R23, R7, 0x4, R0 ;  /* 0x0000000407177824 */ /* 0x002fce00078e0200 */
.L_x_21:
[----:B------:R-:W-:Y:S01]  /*0c10*/  IMAD.WIDE R12, R25, 0x8, R8 ;  /* 0x00000008190c7825 */ /* 0x000fe200078e0208 */
[----:B------:R-:W-:-:S03]  /*0c20*/  MOV R11, R16 ;  /* 0x00000010000b7202 */ /* 0x000fc60000000f00 */
[----:B------:R-:W-:Y:S01]  /*0c30*/  IMAD.MOV.U32 R10, RZ, RZ, R29 ;  /* 0x000000ffff0a7224 */ /* 0x000fe200078e001d */
[----:B------:R-:W2:Y:S01]  /*0c40*/  LDG.E.64 R14, desc[UR12][R12.64] ;  /* 0x0000000c0c0e7981 */ /* 0x000ea2000c1e1b00 */
[----:B------:R-:W-:-:S03]  /*0c50*/  IMAD.WIDE R18, R6, 0x8, R8 ;  /* 0x0000000806127825 */ /* 0x000fc600078e0208 */
[----:B------:R-:W2:Y:S04]  /*0c60*/  LDG.E.64 R16, desc[UR12][R10.64+-0x20] ;  /* 0xffffe00c0a107981 */ /* 0x000ea8000c1e1b00 */
[----:B------:R-:W3:Y:S04]  /*0c70*/  LDG.E.64 R18, desc[UR12][R18.64] ;  /* 0x0000000c12127981 */ /* 0x000ee8000c1e1b00 */
[----:B------:R-:W3:Y:S01]  /*0c80*/  LDG.E.64 R12, desc[UR12][R10.64+-0x18] ;  /* 0xffffe80c0a0c7981 */ /* 0x000ee2000c1e1b00 */
[----:B--2---:R-:W-:Y:S01]  /*0c90*/  DFMA R16, R16, R14, R20 ;  /* 0x0000000e1010722b */ /* 0x004fe20000000014 */
[----:B------:R-:W-:-:S07]  /*0ca0*/  IMAD.WIDE R14, R28, 0x8, R8 ;  /* 0x000000081c0e7825 */ /* 0x000fce00078e0208 */
[----:B---3--:R-:W-:Y:S01]  /*0cb0*/  DFMA R18, R12, R18, R16 ;  /* 0x000000120c12722b */ /* 0x008fe20000000010 */
[----:B------:R-:W2:Y:S01]  /*0cc0*/  LDG.E.64 R14, desc[UR12][R14.64] ;  /* 0x0000000c0e0e7981 */ /* 0x000ea2000c1e1b00 */
[----:B------:R-:W-:-:S03]  /*0cd0*/  IMAD.WIDE R20, R22, 0x8, R8 ;  /* 0x0000000816147825 */ /* 0x000fc600078e0208 */
[----:B------:R-:W2:Y:S04]  /*0ce0*/  LDG.E.64 R16, desc[UR12][R10.64+-0x10] ;  /* 0xfffff00c0a107981 */ /* 0x000ea8000c1e1b00 */
[----:B------:R-:W3:Y:S04]  /*0cf0*/  LDG.E.64 R20, desc[UR12][R20.64] ;  /* 0x0000000c14147981 */ /* 0x000ee8000c1e1b00 */
[----:B------:R-:W3:Y:S01]  /*0d00*/  LDG.E.64 R12, desc[UR12][R10.64+-0x8] ;  /* 0xfffff80c0a0c7981 */ /* 0x000ee2000c1e1b00 */
[----:B--2---:R-:W-:Y:S01]  /*0d10*/  DFMA R14, R16, R14, R18 ;  /* 0x0000000e100e722b */ /* 0x004fe20000000012 */
[----:B------:R-:W-:-:S02]  /*0d20*/  IMAD.WIDE R16, R23, 0x8, R8 ;  /* 0x0000000817107825 */ /* 0x000fc400078e0208 */
[----:B------:R-:W2:Y:S04]  /*0d30*/  LDG.E.64 R18, desc[UR12][R10.64] ;  /* 0x0000000c0a127981 */ /* 0x000ea8000c1e1b00 */
[----:B------:R-:W2:Y:S01]  /*0d40*/  LDG.E.64 R16, desc[UR12][R16.64] ;  /* 0x0000000c10107981 */ /* 0x000ea2000c1e1b00 */
[----:B---3--:R-:W-:Y:S01]  /*0d50*/  DFMA R20, R12, R20, R14 ;  /* 0x000000140c14722b */ /* 0x008fe2000000000e */
[--C-:B------:R-:W-:Y:S02]  /*0d60*/  IMAD.WIDE R12, R27, 0x8, R8.reuse ;  /* 0x000000081b0c7825 */ /* 0x100fe400078e0208 */
[----:B------:R-:W3:Y:S04]  /*0d70*/  LDG.E.64 R14, desc[UR12][R10.64+0x8] ;  /* 0x0000080c0a0e7981 */ /* 0x000ee8000c1e1b00 */
[----:B------:R-:W3:Y:S01]  /*0d80*/  LDG.E.64 R12, desc[UR12][R12.64] ;  /* 0x0000000c0c0c7981 */ /* 0x000ee2000c1e1b00 */
[----:B--2---:R-:W-:Y:S01]  /*0d90*/  DFMA R18, R18, R16, R20 ;  /* 0x000000101212722b */ /* 0x004fe20000000014 */
[----:B------:R-:W-:-:S02]  /*0da0*/  IMAD.WIDE R16, R24, 0x8, R8 ;  /* 0x0000000818107825 */ /* 0x000fc400078e0208 */
[----:B------:R-:W2:Y:S05]  /*0db0*/  LDG.E.64 R20, desc[UR12][R10.64+0x18] ;  /* 0x0000180c0a147981 */ /* 0x000eaa000c1e1b00 */
[----:B---3--:R-:W-:Y:S01]  /*0dc0*/  DFMA R12, R14, R12, R18 ;  /* 0x0000000c0e0c722b */ /* 0x008fe20000000012 */
[----:B------:R-:W3:Y:S01]  /*0dd0*/  LDG.E.64 R14, desc[UR12][R16.64] ;  /* 0x0000000c100e7981 */ /* 0x000ee2000c1e1b00 */
[----:B------:R-:W-:-:S06]  /*0de0*/  IMAD.WIDE R18, R26, 0x8, R8 ;  /* 0x000000081a127825 */ /* 0x000fcc00078e0208 */
[----:B------:R-:W2:Y:S04]  /*0df0*/  LDG.E.64 R18, desc[UR12][R18.64] ;  /* 0x0000000c12127981 */ /* 0x000ea8000c1e1b00 */
[----:B------:R-:W3:Y:S01]  /*0e00*/  LDG.E.64 R16, desc[UR12][R10.64+0x10] ;  /* 0x0000100c0a107981 */ /* 0x000ee2000c1e1b00 */
[----:B------:R-:W-:-:S04]  /*0e10*/  UIADD3 UR4, UPT, UPT, UR4, 0x8, URZ ;  /* 0x0000000804047890 */ /* 0x000fc8000fffe0ff */
[----:B------:R-:W-:Y:S01]  /*0e20*/  UISETP.NE.AND UP0, UPT, UR4, URZ, UPT ;  /* 0x000000ff0400728c */ /* 0x000fe2000bf05270 */
[----:B------:R-:W-:Y:S01]  /*0e30*/  IADD3 R29, P0, PT, R10, 0x40, RZ ;  /* 0x000000400a1d7810 */ /* 0x000fe20007f1e0ff */
[C---:B------:R-:W-:Y:S01]  /*0e40*/  IMAD R6, R7.reuse, 0x8, R6 ;  /* 0x0000000807067824 */ /* 0x040fe200078e0206 */
[C---:B------:R-:W-:Y:S01]  /*0e50*/  LEA R28, R7.reuse, R28, 0x3 ;  /* 0x0000001c071c7211 */ /* 0x040fe200078e18ff */
[C---:B------:R-:W-:Y:S01]  /*0e60*/  IMAD R22, R7.reuse, 0x8, R22 ;  /* 0x0000000807167824 */ /* 0x040fe200078e0216 */
[C---:B------:R-:W-:Y:S01]  /*0e70*/  LEA R23, R7.reuse, R23, 0x3 ;  /* 0x0000001707177211 */ /* 0x040fe200078e18ff */
[C---:B------:R-:W-:Y:S01]  /*0e80*/  IMAD R27, R7.reuse, 0x8, R27 ;  /* 0x00000008071b7824 */ /* 0x040fe200078e021b */
[C---:B------:R-:W-:Y:S01]  /*0e90*/  LEA R24, R7.reuse, R24, 0x3 ;  /* 0x0000001807187211 */ /* 0x040fe200078e18ff */
[C---:B------:R-:W-:Y:S01]  /*0ea0*/  IMAD R26, R7.reuse, 0x8, R26 ;  /* 0x00000008071a7824 */ /* 0x040fe200078e021a */
[----:B------:R-:W-:Y:S01]  /*0eb0*/  LEA R25, R7, R25, 0x3 ;  /* 0x0000001907197211 */ /* 0x000fe200078e18ff */
[----:B---3--:R-:W-:Y:S01]  /*0ec0*/  DFMA R14, R16, R14, R12 ;  /* 0x0000000e100e722b */ /* 0x008fe2000000000c */
[----:B------:R-:W-:-:S07]  /*0ed0*/  IMAD.X R16, RZ, RZ, R11, P0 ;  /* 0x000000ffff107224 */ /* 0x000fce00000e060b */
[----:B--2---:R-:W-:Y:S01]  /*0ee0*/  DFMA R20, R20, R18, R14 ;  /* 0x000000121414722b */ /* 0x004fe2000000000e */
[----:B------:R-:W-:Y:S10]  /*0ef0*/  BRA.U UP0, `(.L_x_21) ;  /* 0xfffffffd00447547 */ /* 0x000ff4000b83ffff */
[----:B------:R-:W0:Y:S02]  /*0f00*/  LDCU UR4, c[0x0][0x39c] ;  /* 0x00007380ff0477ac */ /* 0x000e240008000800 */
[----:B0-----:R-:W-:-:S12]  /*0f10*/  ULOP3.LUT UR4, UR4, 0x7ffffff8, URZ, 0xc0, !UPT ;  /* 0x7ffffff804047892 */ /* 0x001fd8000f8ec0ff */
.L_x_20:
[----:B------:R-:W1:Y:S01]  /*0f20*/  LDCU UR10, c[0x0][0x39c] ;  /* 0x00007380ff0a77ac */ /* 0x000e620008000800 */
[----:B------:R-:W-:Y:S02]  /*0f30*/  UIMAD.WIDE UR8, UR11, 0x8, UR8 ;  /* 0x000000080b0878a5 */ /* 0x000fe4000f8e0208 */
[----:B-1----:R-:W-:-:S04]  /*0f40*/  ULOP3.LUT UR10, UR10, 0x7, URZ, 0xc0, !UPT ;  /* 0x000000070a0a7892 */ /* 0x002fc8000f8ec0ff */
[----:B------:R-:W-:-:S09]  /*0f50*/  UISETP.NE.AND UP0, UPT, UR10, URZ, UPT ;  /* 0x000000ff0a00728c */ /* 0x000fd2000bf05270 */
[----:B------:R-:W-:Y:S05]  /*0f60*/  BRA.U !UP0, `(.L_x_22) ;  /* 0x00000005081c7547 */ /* 0x000fea000b800000 */
[----:B------:R-:W1:Y:S01]  /*0f70*/  LDCU UR14, c[0x0][0x39c] ;  /* 0x00007380ff0e77ac */ /* 0x000e620008000800 */
[----:B------:R-:W-:-:S04]  /*0f80*/  UIADD3 UR10, UPT, UPT, UR10, -0x1, URZ ;  /* 0xffffffff0a0a7890 */ /* 0x000fc8000fffe0ff */
[----:B------:R-:W-:Y:S02]  /*0f90*/  UISETP.GE.U32.AND UP0, UPT, UR10, 0x3, UPT ;  /* 0x000000030a00788c */ /* 0x000fe4000bf06070 */
[----:B-1----:R-:W-:-:S07]  /*0fa0*/  ULOP3.LUT UP1, UR15, UR14, 0x3, URZ, 0xc0, !UPT ;  /* 0x000000030e0f7892 */ /* 0x002fce000f82c0ff */
[----:B------:R-:W-:Y:S05]  /*0fb0*/  BRA.U !UP0, `(.L_x_23) ;  /* 0x0000000108787547 */ /* 0x000fea000b800000 */
[----:B------:R-:W1:Y:S01]  /*0fc0*/  LDCU UR10, c[0x0][0x3a0] ;  /* 0x00007400ff0a77ac */ /* 0x000e620008000800 */
[C---:B------:R-:W-:Y:S01]  /*0fd0*/  IADD3 R24, PT, PT, R4.reuse, UR4, RZ ;  /* 0x0000000404187c10 */ /* 0x040fe2000fffe0ff */
[----:B------:R-:W-:Y:S01]  /*0fe0*/  IMAD.MOV.U32 R25, RZ, RZ, 0x8 ;  /* 0x00000008ff197424 */ /* 0x000fe200078e00ff */
[----:B0-----:R-:W-:-:S03]  /*0ff0*/  IADD3 R10, P0, PT, R4, UR4, RZ ;  /* 0x00000004040a7c10 */ /* 0x001fc6000ff1e0ff */
[----:B------:R-:W-:Y:S01]  /*1000*/  IMAD.WIDE.U32 R24, R24, R25, UR8 ;  /* 0x0000000818187e25 */ /* 0x000fe2000f8e0019 */
[----:B------:R-:W-:Y:S02]  /*1010*/  IADD3.X R13, PT, PT, RZ, RZ, RZ, P0, !PT ;  /* 0x000000ffff0d7210 */ /* 0x000fe400007fe4ff */
[----:B------:R-:W-:-:S03]  /*1020*/  LEA R26, P0, R10, UR8, 0x3 ;  /* 0x000000080a1a7c11 */ /* 0x000fc6000f8018ff */
[----:B------:R-:W2:Y:S01]  /*1030*/  LDG.E.64 R24, desc[UR12][R24.64] ;  /* 0x0000000c18187981 */ /* 0x000ea2000c1e1b00 */
[----:B------:R-:W-:Y:S01]  /*1040*/  LEA.HI.X R27, R10, UR9, R13, 0x3, P0 ;  /* 0x000000090a1b7c11 */ /* 0x000fe200080f1c0d */
[----:B-1----:R-:W-:-:S04]  /*1050*/  IMAD.U32 R11, RZ, RZ, UR10 ;  /* 0x0000000aff0b7e24 */ /* 0x002fc8000f8e00ff */
[----:B------:R-:W3:Y:S01]  /*1060*/  LDG.E.64 R18, desc[UR12][R26.64+0x18] ;  /* 0x0000180c1a127981 */ /* 0x000ee2000c1e1b00 */
[----:B------:R-:W-:-:S04]  /*1070*/  IMAD R11, R11, UR4, R0 ;  /* 0x000000040b0b7c24 */ /* 0x000fc8000f8e0200 */
[----:B------:R-:W-:-:S04]  /*1080*/  IMAD.WIDE R6, R11, 0x8, R8 ;  /* 0x000000080b067825 */ /* 0x000fc800078e0208 */
[----:B------:R-:W-:Y:S02]  /*1090*/  VIADD R11, R11, UR10 ;  /* 0x0000000a0b0b7c36 */ /* 0x000fe40008000000 */
[----:B------:R-:W2:Y:S02]  /*10a0*/  LDG.E.64 R6, desc[UR12][R6.64] ;  /* 0x0000000c06067981 */ /* 0x000ea4000c1e1b00 */
[C-C-:B------:R-:W-:Y:S01]  /*10b0*/  IMAD.WIDE R12, R11.reuse, 0x8, R8.reuse ;  /* 0x000000080b0c7825 */ /* 0x140fe200078e0208 */
[----:B------:R-:W-:Y:S02]  /*10c0*/  IADD3 R15, PT, PT, R11, UR10, RZ ;  /* 0x0000000a0b0f7c10 */ /* 0x000fe4000fffe0ff */
[----:B------:R-:W4:Y:S04]  /*10d0*/  LDG.E.64 R10, desc[UR12][R26.64+0x8] ;  /* 0x0000080c1a0a7981 */ /* 0x000f28000c1e1b00 */
[----:B------:R-:W4:Y:S01]  /*10e0*/  LDG.E.64 R12, desc[UR12][R12.64] ;  /* 0x0000000c0c0c7981 */ /* 0x000f22000c1e1b00 */
[----:B------:R-:W-:-:S04]  /*10f0*/  IMAD.WIDE R16, R15, 0x8, R8 ;  /* 0x000000080f107825 */ /* 0x000fc800078e0208 */
[----:B------:R-:W-:Y:S02]  /*1100*/  VIADD R23, R15, UR10 ;  /* 0x0000000a0f177c36 */ /* 0x000fe40008000000 */
[----:B------:R-:W5:Y:S02]  /*1110*/  LDG.E.64 R14, desc[UR12][R26.64+0x10] ;  /* 0x0000100c1a0e7981 */ /* 0x000f64000c1e1b00 */
[----:B------:R-:W-:Y:S02]  /*1120*/  IMAD.WIDE R22, R23, 0x8, R8 ;  /* 0x0000000817167825 */ /* 0x000fe400078e0208 */
[----:B------:R-:W5:Y:S04]  /*1130*/  LDG.E.64 R16, desc[UR12][R16.64] ;  /* 0x0000000c10107981 */ /* 0x000f68000c1e1b00 */
[----:B------:R-:W3:Y:S01]  /*1140*/  LDG.E.64 R22, desc[UR12][R22.64] ;  /* 0x0000000c16167981 */ /* 0x000ee2000c1e1b00 */
[----:B------:R-:W-:Y:S01]  /*1150*/  UIADD3 UR4, UPT, UPT, UR4, 0x4, URZ ;  /* 0x0000000404047890 */ /* 0x000fe2000fffe0ff */
[----:B--2---:R-:W-:-:S08]  /*1160*/  DFMA R6, R24, R6, R20 ;  /* 0x000000061806722b */ /* 0x004fd00000000014 */
[----:B----4-:R-:W-:-:S08]  /*1170*/  DFMA R6, R10, R12, R6 ;  /* 0x0000000c0a06722b */ /* 0x010fd00000000006 */
[----:B-----5:R-:W-:-:S08]  /*1180*/  DFMA R6, R14, R16, R6 ;  /* 0x000000100e06722b */ /* 0x020fd00000000006 */
[----:B---3--:R-:W-:-:S11]  /*1190*/  DFMA R20, R18, R22, R6 ;  /* 0x000000161214722b */ /* 0x008fd60000000006 */
.L_x_23:
[----:B------:R-:W-:Y:S05]  /*11a0*/  BRA.U !UP1, `(.L_x_22) ;  /* 0x00000001098c7547 */ /* 0x000fea000b800000 */
[----:B------:R-:W-:Y:S01]  /*11b0*/  UISETP.NE.AND UP0, UPT, UR15, 0x1, UPT ;  /* 0x000000010f00788c */ /* 0x000fe2000bf05270 */
[----:B0-----:R-:W-:Y:S01]  /*11c0*/  MOV R11, UR4 ;  /* 0x00000004000b7c02 */ /* 0x001fe20008000f00 */
[----:B------:R-:W-:Y:S01]  /*11d0*/  ULOP3.LUT UR10, UR14, 0x1, URZ, 0xc0, !UPT ;  /* 0x000000010e0a7892 */ /* 0x000fe2000f8ec0ff */
[----:B------:R-:W-:-:S03]  /*11e0*/  IMAD.MOV.U32 R7, RZ, RZ, 0x8 ;  /* 0x00000008ff077424 */ /* 0x000fc600078e00ff */
[----:B------:R-:W-:Y:S01]  /*11f0*/  UISETP.NE.U32.AND UP1, UPT, UR10, 0x1, UPT ;  /* 0x000000010a00788c */ /* 0x000fe2000bf25070 */
[----:B------:R-:W-:-:S05]  /*1200*/  PLOP3.LUT P1, PT, PT, PT, UP0, 0x80, 0x8 ;  /* 0x000000000008781c */ /* 0x000fca0003f2f008 */
[----:B------:R-:W-:Y:S01]  /*1210*/  PLOP3.LUT P0, PT, PT, PT, UP1, 0x80, 0x8 ;  /* 0x000000000008781c */ /* 0x000fe20003f0f018 */
[----:B------:R-:W0:Y:S04]  /*1220*/  @UP0 LDCU UR10, c[0x0][0x3a0] ;  /* 0x00007400ff0a07ac */ /* 0x000e280008000800 */
[----:B------:R-:W1:Y:S03]  /*1230*/  @!UP1 LDCU UR14, c[0x0][0x3a0] ;  /* 0x00007400ff0e97ac */ /* 0x000e660008000800 */
[C---:B------:R-:W-:Y:S02]  /*1240*/  @P1 IADD3 R6, PT, PT, R4.reuse, UR4, RZ ;  /* 0x0000000404061c10 */ /* 0x040fe4000fffe0ff */
[----:B------:R-:W-:Y:S01]  /*1250*/  @P1 IADD3 R12, P2, PT, R4, UR4, RZ ;  /* 0x00000004040c1c10 */ /* 0x000fe2000ff5e0ff */
[----:B------:R-:W-:-:S02]  /*1260*/  @UP0 UIADD3 UR4, UPT, UPT, UR4, 0x2, URZ ;  /* 0x0000000204040890 */ /* 0x000fc4000fffe0ff */
[----:B------:R-:W-:Y:S01]  /*1270*/  @P1 IMAD.WIDE.U32 R6, R6, R7, UR8 ;  /* 0x0000000806061e25 */ /* 0x000fe2000f8e0007 */
[----:B------:R-:W-:Y:S02]  /*1280*/  @P1 IADD3.X R13, PT, PT, RZ, RZ, RZ, P2, !PT ;  /* 0x000000ffff0d1210 */ /* 0x000fe400017fe4ff */
[C---:B------:R-:W-:Y:S01]  /*1290*/  @P1 LEA R14, P2, R12.reuse, UR8, 0x3 ;  /* 0x000000080c0e1c11 */ /* 0x040fe2000f8418ff */
[----:B0-----:R-:W-:Y:S02]  /*12a0*/  @P1 IMAD R11, R11, UR10, R0 ;  /* 0x0000000a0b0b1c24 */ /* 0x001fe4000f8e0200 */
[----:B------:R-:W2:Y:S02]  /*12b0*/  @P1 LDG.E.64 R6, desc[UR12][R6.64] ;  /* 0x0000000c06061981 */ /* 0x000ea4000c1e1b00 */
[C---:B------:R-:W-:Y:S02]  /*12c0*/  @P1 VIADD R17, R11.reuse, UR10 ;  /* 0x0000000a0b111c36 */ /* 0x040fe40008000000 */
[----:B------:R-:W-:Y:S01]  /*12d0*/  @P1 IMAD.WIDE R10, R11, 0x8, R8 ;  /* 0x000000080b0a1825 */ /* 0x000fe200078e0208 */
[----:B------:R-:W-:-:S03]  /*12e0*/  @P1 LEA.HI.X R15, R12, UR9, R13, 0x3, P2 ;  /* 0x000000090c0f1c11 */ /* 0x000fc600090f1c0d */
[----:B-1----:R-:W-:Y:S02]  /*12f0*/  IMAD.U32 R19, RZ, RZ, UR14 ;  /* 0x0000000eff137e24 */ /* 0x002fe4000f8e00ff */
[----:B------:R-:W2:Y:S01]  /*1300*/  @P1 LDG.E.64 R10, desc[UR12][R10.64] ;  /* 0x0000000c0a0a1981 */ /* 0x000ea2000c1e1b00 */
[----:B------:R-:W-:Y:S01]  /*1310*/  @P1 IMAD.WIDE R12, R17, 0x8, R8 ;  /* 0x00000008110c1825 */ /* 0x000fe200078e0208 */
[----:B------:R-:W-:Y:S02]  /*1320*/  MOV R17, 0x8 ;  /* 0x0000000800117802 */ /* 0x000fe40000000f00 */
[----:B------:R-:W3:Y:S01]  /*1330*/  @P1 LDG.E.64 R14, desc[UR12][R14.64+0x8] ;  /* 0x0000080c0e0e1981 */ /* 0x000ee2000c1e1b00 */
[----:B------:R-:W-:Y:S02]  /*1340*/  @!P0 IMAD R19, R19, UR4, R0 ;  /* 0x0000000413138c24 */ /* 0x000fe4000f8e0200 */
[----:B------:R-:W-:Y:S01]  /*1350*/  @!P0 VIADD R16, R4, UR4 ;  /* 0x0000000404108c36 */ /* 0x000fe20008000000 */
[----:B------:R-:W3:Y:S01]  /*1360*/  @P1 LDG.E.64 R12, desc[UR12][R12.64] ;  /* 0x0000000c0c0c1981 */ /* 0x000ee2000c1e1b00 */
[----:B------:R-:W-:-:S04]  /*1370*/  @!P0 IMAD.WIDE R18, R19, 0x8, R8 ;  /* 0x0000000813128825 */ /* 0x000fc800078e0208 */
[----:B------:R-:W-:Y:S02]  /*1380*/  @!P0 IMAD.WIDE.U32 R16, R16, R17, UR8 ;  /* 0x0000000810108e25 */ /* 0x000fe4000f8e0011 */
[----:B------:R-:W4:Y:S04]  /*1390*/  @!P0 LDG.E.64 R18, desc[UR12][R18.64] ;  /* 0x0000000c12128981 */ /* 0x000f28000c1e1b00 */
[----:B------:R-:W4:Y:S01]  /*13a0*/  @!P0 LDG.E.64 R16, desc[UR12][R16.64] ;  /* 0x0000000c10108981 */ /* 0x000f22000c1e1b00 */
[----:B--2---:R-:W-:-:S08]  /*13b0*/  @P1 DFMA R6, R6, R10, R20 ;  /* 0x0000000a0606122b */ /* 0x004fd00000000014 */
[----:B---3--:R-:W-:-:S08]  /*13c0*/  @P1 DFMA R20, R14, R12, R6 ;  /* 0x0000000c0e14122b */ /* 0x008fd00000000006 */
[----:B----4-:R-:W-:-:S11]  /*13d0*/  @!P0 DFMA R20, R16, R18, R20 ;  /* 0x000000121014822b */ /* 0x010fd60000000014 */
.L_x_22:
[----:B------:R-:W1:Y:S01]  /*13e0*/  LDCU UR4, c[0x0][0x3a0] ;  /* 0x00007400ff0477ac */ /* 0x000e620008000800 */
[----:B------:R-:W1:Y:S01]  /*13f0*/  LDCU UR10, c[0x0][0x398] ;  /* 0x00007300ff0a77ac */ /* 0x000e620008000800 */
[----:B------:R-:W-:Y:S02]  /*1400*/  UIADD3 UR5, UPT, UPT, UR5, -0x1, URZ ;  /* 0xffffffff05057890 */ /* 0x000fe4000fffe0ff */
[----:B-1----:R-:W-:-:S04]  /*1410*/  UIMAD UR4, UR4, UR10, URZ ;  /* 0x0000000a040472a4 */ /* 0x002fc8000f8e02ff */
[----:B------:R-:W-:Y:S02]  /*1420*/  USHF.R.S32.HI UR10, URZ, 0x1f, UR4 ;  /* 0x0000001fff0a7899 */ /* 0x000fe40008011404 */
[----:B------:R-:W-:-:S04]  /*1430*/  ULEA UR6, UP0, UR4, UR6, 0x3 ;  /* 0x0000000604067291 */ /* 0x000fc8000f8018ff */
[----:B------:R-:W-:Y:S02]  /*1440*/  ULEA.HI.X UR7, UR4, UR7, UR10, 0x3, UP0 ;  /* 0x0000000704077291 */ /* 0x000fe400080f1c0a */
[----:B------:R-:W-:-:S04]  /*1450*/  LEA R6, P0, R2, UR6, 0x3 ;  /* 0x0000000602067c11 */ /* 0x000fc8000f8018ff */
[----:B------:R-:W-:Y:S02]  /*1460*/  LEA.HI.X R7, R2, UR7, R3, 0x3, P0 ;  /* 0x0000000702077c11 */ /* 0x000fe400080f1c03 */
[----:B------:R-:W-:-:S03]  /*1470*/  ISETP.NE.AND P0, PT, RZ, UR5, PT ;  /* 0x00000005ff007c0c */ /* 0x000fc6000bf05270 */
[----:B------:R1:W-:Y:S10]  /*1480*/  STG.E.64 desc[UR12][R6.64], R20 ;  /* 0x0000001406007986 */ /* 0x0003f4000c101b0c */
[----:B------:R-:W-:Y:S05]  /*1490*/  @!P0 EXIT ;  /* 0x000000000000894d */ /* 0x000fea0003800000 */
[----:B------:R-:W-:Y:S05]  /*14a0*/  BRA `(.L_x_24) ;  /* 0xfffffff400687947 */ /* 0x000fea000383ffff */
.L_x_19:
[----:B------:R-:W1:Y:S01]  /*14b0*/  LDCU UR8, c[0x0][0x3a0] ;  /* 0x00007400ff0877ac */ /* 0x000e620008000800 */
[----:B------:R-:W1:Y:S01]  /*14c0*/  LDCU UR9, c[0x0][0x398] ;  /* 0x00007300ff0977ac */ /* 0x000e620008000800 */
[----:B------:R-:W-:Y:S02]  /*14d0*/  UIADD3 UR4, UPT, UPT, UR17, -0x2, URZ ;  /* 0xfffffffe11047890 */ /* 0x000fe4000fffe0ff */
[----:B------:R-:W-:Y:S02]  /*14e0*/  ULOP3.LUT UR17, UR5, 0x7, URZ, 0xc0, !UPT ;  /* 0x0000000705117892 */ /* 0x000fe4000f8ec0ff */
[----:B------:R-:W-:Y:S02]  /*14f0*/  UISETP.GE.U32.AND UP0, UPT, UR4, 0x7, UPT ;  /* 0x000000070400788c */ /* 0x000fe4000bf06070 */
[----:B-1----:R-:W-:-:S04]  /*1500*/  UIMAD UR11, UR8, UR9, URZ ;  /* 0x00000009080b72a4 */ /* 0x002fc8000f8e02ff */
[----:B------:R-:W-:-:S03]  /*1510*/  USHF.R.S32.HI UR19, URZ, 0x1f, UR11 ;  /* 0x0000001fff137899 */ /* 0x000fc6000801140b */
[----:B------:R-:W-:Y:S09]  /*1520*/  BRA.U !UP0, `(.L_x_25) ;  /* 0x0000000108c47547 */ /* 0x000ff2000b800000 */
[C---:B------:R-:W-:Y:S01]  /*1530*/  SHF.L.U64.HI R16, R2.reuse, 0x3, R3 ;  /* 0x0000000302107819 */ /* 0x040fe20000010203 */
[----:B------:R-:W-:Y:S01]  /*1540*/  ULOP3.LUT UR18, UR5, 0xfffffff8, URZ, 0xc0, !UPT ;  /* 0xfffffff805127892 */ /* 0x000fe2000f8ec0ff */
[----:B------:R-:W-:Y:S01]  /*1550*/  SHF.L.U32 R0, R2, 0x3, RZ ;  /* 0x0000000302007819 */ /* 0x000fe200000006ff */
[----:B------:R-:W-:Y:S02]  /*1560*/  USHF.L.U64.HI UR16, UR11, 0x3, UR19 ;  /* 0x000000030b107899 */ /* 0x000fe40008010213 */
[----:B------:R-:W-:Y:S01]  /*1570*/  USHF.L.U32 UR15, UR11, 0x3, URZ ;  /* 0x000000030b0f7899 */ /* 0x000fe200080006ff */
[----:B------:R-:W-:-:S11]  /*1580*/  UMOV UR4, URZ ;  /* 0x000000ff00047c82 */ /* 0x000fd60008000000 */
.L_x_26:
[----:B------:R-:W-:Y:S02]  /*1590*/  UIADD3 UR6, UP0, UPT, UR15, UR6, URZ ;  /* 0x000000060f067290 */ /* 0x000fe4000ff1e0ff */
[----:B------:R-:W-:Y:S02]  /*15a0*/  UIADD3 UR4, UPT, UPT, UR4, 0x8, URZ ;  /* 0x0000000804047890 */ /* 0x000fe4000fffe0ff */
[----:B------:R-:W-:Y:S02]  /*15b0*/  UIADD3.X UR7, UPT, UPT, UR16, UR7, URZ, UP0, !UPT ;  /* 0x0000000710077290 */ /* 0x000fe400087fe4ff */
[----:B------:R-:W-:Y:S02]  /*15c0*/  UIADD3 UR8, UP0, UPT, UR6, UR15, URZ ;  /* 0x0000000f06087290 */ /* 0x000fe4000ff1e0ff */
[----:B-1----:R-:W-:Y:S02]  /*15d0*/  IADD3 R4, P0, PT, R0, UR6, RZ ;  /* 0x0000000600047c10 */ /* 0x002fe4000ff1e0ff */
        /* <DEDUP_REMOVED lines=8> */
[----:B------:R1:W-:Y:S01]  /*1660*/  STG.E.64 desc[UR12][R4.64], RZ ;  /* 0x000000ff04007986 */ /* 0x0003e2000c101b0c */
[----:B------:R-:W-:-:S02]  /*1670*/  UIADD3.X UR8, UPT, UPT, UR9, UR16, URZ, UP0, !UPT ;  /* 0x0000001009087290 */ /* 0x000fc400087fe4ff */
[----:B------:R-:W-:Y:S01]  /*1680*/  IADD3.X R9, PT, PT, R16, UR9, RZ, P1, !PT ;  /* 0x0000000910097c10 */ /* 0x000fe20008ffe4ff */
[----:B------:R-:W-:Y:S02]  /*1690*/  UIADD3 UR6, UP0, UPT, UR7, UR15, URZ ;  /* 0x0000000f07067290 */ /* 0x000fe4000ff1e0ff */
[----:B0-----:R-:W-:Y:S01]  /*16a0*/  IADD3 R10, P0, PT, R0, UR7, RZ ;  /* 0x00000007000a7c10 */ /* 0x001fe2000ff1e0ff */
[----:B------:R0:W-:Y:S01]  /*16b0*/  STG.E.64 desc[UR12][R6.64], RZ ;  /* 0x000000ff06007986 */ /* 0x0001e2000c101b0c */
[----:B------:R-:W-:Y:S02]  /*16c0*/  UIADD3.X UR14, UPT, UPT, UR8, UR16, URZ, UP0, !UPT ;  /* 0x00000010080e7290 */ /* 0x000fe400087fe4ff */
[----:B------:R-:W-:Y:S01]  /*16d0*/  IADD3.X R11, PT, PT, R16, UR8, RZ, P0, !PT ;  /* 0x00000008100b7c10 */ /* 0x000fe200087fe4ff */
[----:B------:R-:W-:Y:S02]  /*16e0*/  UIADD3 UR9, UP0, UPT, UR6, UR15, URZ ;  /* 0x0000000f06097290 */ /* 0x000fe4000ff1e0ff */
[----:B-1----:R-:W-:Y:S01]  /*16f0*/  IADD3 R4, P0, PT, R0, UR6, RZ ;  /* 0x0000000600047c10 */ /* 0x002fe2000ff1e0ff */
[----:B------:R1:W-:Y:S01]  /*1700*/  STG.E.64 desc[UR12][R8.64], RZ ;  /* 0x000000ff08007986 */ /* 0x0003e2000c101b0c */
[----:B------:R-:W-:-:S02]  /*1710*/  UIADD3.X UR10, UPT, UPT, UR14, UR16, URZ, UP0, !UPT ;  /* 0x000000100e0a7290 */ /* 0x000fc400087fe4ff */
[----:B------:R-:W-:Y:S01]  /*1720*/  IADD3.X R5, PT, PT, R16, UR14, RZ, P0, !PT ;  /* 0x0000000e10057c10 */ /* 0x000fe200087fe4ff */
[----:B------:R-:W-:Y:S02]  /*1730*/  UIADD3 UR7, UP0, UPT, UR9, UR15, URZ ;  /* 0x0000000f09077290 */ /* 0x000fe4000ff1e0ff */
[----:B------:R-:W-:Y:S01]  /*1740*/  IADD3 R12, P1, PT, R0, UR9, RZ ;  /* 0x00000009000c7c10 */ /* 0x000fe2000ff3e0ff */
[----:B------:R1:W-:Y:S01]  /*1750*/  STG.E.64 desc[UR12][R10.64], RZ ;  /* 0x000000ff0a007986 */ /* 0x0003e2000c101b0c */
[----:B------:R-:W-:Y:S02]  /*1760*/  UIADD3.X UR8, UPT, UPT, UR10, UR16, URZ, UP0, !UPT ;  /* 0x000000100a087290 */ /* 0x000fe400087fe4ff */
[----:B------:R-:W-:Y:S01]  /*1770*/  IADD3.X R13, PT, PT, R16, UR10, RZ, P1, !PT ;  /* 0x0000000a100d7c10 */ /* 0x000fe20008ffe4ff */
[----:B------:R-:W-:Y:S02]  /*1780*/  UIADD3 UR6, UP0, UPT, UR7, UR15, URZ ;  /* 0x0000000f07067290 */ /* 0x000fe4000ff1e0ff */
[----:B0-----:R-:W-:Y:S01]  /*1790*/  IADD3 R6, P0, PT, R0, UR7, RZ ;  /* 0x0000000700067c10 */ /* 0x001fe2000ff1e0ff */
[----:B------:R1:W-:Y:S01]  /*17a0*/  STG.E.64 desc[UR12][R4.64], RZ ;  /* 0x000000ff04007986 */ /* 0x0003e2000c101b0c */
[----:B------:R-:W-:-:S02]  /*17b0*/  UIADD3.X UR7, UPT, UPT, UR8, UR16, URZ, UP0, !UPT ;  /* 0x0000001008077290 */ /* 0x000fc400087fe4ff */
[----:B------:R-:W-:Y:S01]  /*17c0*/  IADD3.X R7, PT, PT, R16, UR8, RZ, P0, !PT ;  /* 0x0000000810077c10 */ /* 0x000fe200087fe4ff */
[----:B------:R1:W-:Y:S01]  /*17d0*/  STG.E.64 desc[UR12][R12.64], RZ ;  /* 0x000000ff0c007986 */ /* 0x0003e2000c101b0c */
[----:B------:R-:W-:Y:S01]  /*17e0*/  IADD3 R14, P1, PT, R0, UR6, RZ ;  /* 0x00000006000e7c10 */ /* 0x000fe2000ff3e0ff */
[----:B------:R-:W-:Y:S02]  /*17f0*/  UISETP.NE.AND UP0, UPT, UR4, UR18, UPT ;  /* 0x000000120400728c */ /* 0x000fe4000bf05270 */
[----:B------:R1:W-:Y:S01]  /*1800*/  STG.E.64 desc[UR12][R6.64], RZ ;  /* 0x000000ff06007986 */ /* 0x0003e2000c101b0c */
[----:B------:R-:W-:-:S05]  /*1810*/  IADD3.X R15, PT, PT, R16, UR7, RZ, P1, !PT ;  /* 0x00000007100f7c10 */ /* 0x000fca0008ffe4ff */
[----:B------:R1:W-:Y:S01]  /*1820*/  STG.E.64 desc[UR12][R14.64], RZ ;  /* 0x000000ff0e007986 */ /* 0x0003e2000c101b0c */
[----:B------:R-:W-:Y:S05]  /*1830*/  BRA.U UP0, `(.L_x_26) ;  /* 0xfffffffd00547547 */ /* 0x000fea000b83ffff */
.L_x_25:
[----:B------:R-:W-:-:S13]  /*1840*/  ISETP.NE.AND P0, PT, RZ, UR17, PT ;  /* 0x00000011ff007c0c */ /* 0x000fda000bf05270 */
[----:B------:R-:W-:Y:S05]  /*1850*/  @!P0 EXIT ;  /* 0x000000000000894d */ /* 0x000fea0003800000 */
[----:B------:R-:W-:Y:S02]  /*1860*/  UISETP.GE.U32.AND UP0, UPT, UR17, 0x4, UPT ;  /* 0x000000041100788c */ /* 0x000fe4000bf06070 */
[----:B------:R-:W-:-:S07]  /*1870*/  ULOP3.LUT UR15, UR5, 0x3, URZ, 0xc0, !UPT ;  /* 0x00000003050f7892 */ /* 0x000fce000f8ec0ff */
[----:B------:R-:W-:Y:S05]  /*1880*/  BRA.U !UP0, `(.L_x_27) ;  /* 0x0000000108607547 */ /* 0x000fea000b800000 */
[----:B------:R-:W-:Y:S01]  /*1890*/  USHF.L.U32 UR8, UR11, 0x3, URZ ;  /* 0x000000030b087899 */ /* 0x000fe200080006ff */
[C---:B-1----:R-:W-:Y:S01]  /*18a0*/  IMAD.SHL.U32 R6, R2.reuse, 0x8, RZ ;  /* 0x0000000802067824 */ /* 0x042fe200078e00ff */
[----:B------:R-:W-:Y:S01]  /*18b0*/  USHF.L.U64.HI UR4, UR11, 0x3, UR19 ;  /* 0x000000030b047899 */ /* 0x000fe20008010213 */
[----:B------:R-:W-:Y:S01]  /*18c0*/  SHF.L.U64.HI R0, R2, 0x3, R3 ;  /* 0x0000000302007819 */ /* 0x000fe20000010203 */
[----:B------:R-:W-:-:S04]  /*18d0*/  UIADD3 UR6, UP0, UPT, UR8, UR6, URZ ;  /* 0x0000000608067290 */ /* 0x000fc8000ff1e0ff */
[----:B------:R-:W-:Y:S02]  /*18e0*/  UIADD3 UR10, UP1, UPT, UR6, UR8, URZ ;  /* 0x00000008060a7290 */ /* 0x000fe4000ff3e0ff */
[----:B------:R-:W-:Y:S01]  /*18f0*/  UIADD3.X UR7, UPT, UPT, UR4, UR7, URZ, UP0, !UPT ;  /* 0x0000000704077290 */ /* 0x000fe200087fe4ff */
[C---:B------:R-:W-:Y:S01]  /*1900*/  IADD3 R4, P0, PT, R6.reuse, UR6, RZ ;  /* 0x0000000606047c10 */ /* 0x040fe2000ff1e0ff */
[----:B------:R-:W-:Y:S02]  /*1910*/  UIADD3 UR9, UP0, UPT, UR10, UR8, URZ ;  /* 0x000000080a097290 */ /* 0x000fe4000ff1e0ff */
[----:B------:R-:W-:Y:S01]  /*1920*/  UIADD3.X UR14, UPT, UPT, UR7, UR4, URZ, UP1, !UPT ;  /* 0x00000004070e7290 */ /* 0x000fe20008ffe4ff */
[----:B------:R-:W-:Y:S01]  /*1930*/  IADD3 R8, P1, PT, R6, UR10, RZ ;  /* 0x0000000a06087c10 */ /* 0x000fe2000ff3e0ff */
[----:B------:R-:W-:Y:S01]  /*1940*/  UIADD3 UR6, UP1, UPT, UR9, UR8, URZ ;  /* 0x0000000809067290 */ /* 0x000fe2000ff3e0ff */
[----:B------:R-:W-:Y:S01]  /*1950*/  IADD3.X R5, PT, PT, R0, UR7, RZ, P0, !PT ;  /* 0x0000000700057c10 */ /* 0x000fe200087fe4ff */
[----:B------:R-:W-:Y:S01]  /*1960*/  UIADD3.X UR8, UPT, UPT, UR14, UR4, URZ, UP0, !UPT ;  /* 0x000000040e087290 */ /* 0x000fe200087fe4ff */
[----:B0-----:R-:W-:-:S02]  /*1970*/  IADD3 R10, P0, PT, R6, UR9, RZ ;  /* 0x00000009060a7c10 */ /* 0x001fc4000ff1e0ff */
[----:B------:R-:W-:Y:S01]  /*1980*/  IADD3.X R9, PT, PT, R0, UR14, RZ, P1, !PT ;  /* 0x0000000e00097c10 */ /* 0x000fe20008ffe4ff */
[----:B------:R-:W-:Y:S01]  /*1990*/  UIADD3.X UR7, UPT, UPT, UR8, UR4, URZ, UP1, !UPT ;  /* 0x0000000408077290 */ /* 0x000fe20008ffe4ff */
[----:B------:R-:W-:Y:S01]  /*19a0*/  IADD3 R6, P1, PT, R6, UR6, RZ ;  /* 0x0000000606067c10 */ /* 0x000fe2000ff3e0ff */
[----:B------:R2:W-:Y:S01]  /*19b0*/  STG.E.64 desc[UR12][R4.64], RZ ;  /* 0x000000ff04007986 */ /* 0x0005e2000c101b0c */
[----:B------:R-:W-:-:S03]  /*19c0*/  IADD3.X R11, PT, PT, R0, UR8, RZ, P0, !PT ;  /* 0x00000008000b7c10 */ /* 0x000fc600087fe4ff */
[----:B------:R-:W-:Y:S01]  /*19d0*/  IADD3.X R7, PT, PT, R0, UR7, RZ, P1, !PT ;  /* 0x0000000700077c10 */ /* 0x000fe20008ffe4ff */
[----:B------:R2:W-:Y:S04]  /*19e0*/  STG.E.64 desc[UR12][R8.64], RZ ;  /* 0x000000ff08007986 */ /* 0x0005e8000c101b0c */
[----:B------:R2:W-:Y:S04]  /*19f0*/  STG.E.64 desc[UR12][R10.64], RZ ;  /* 0x000000ff0a007986 */ /* 0x0005e8000c101b0c */
[----:B------:R2:W-:Y:S02]  /*1a00*/  STG.E.64 desc[UR12][R6.64], RZ ;  /* 0x000000ff06007986 */ /* 0x0005e4000c101b0c */
.L_x_27:
[----:B------:R-:W-:-:S13]  /*1a10*/  ISETP.NE.AND P0, PT, RZ, UR15, PT ;  /* 0x0000000fff007c0c */ /* 0x000fda000bf05270 */
[----:B------:R-:W-:Y:S05]  /*1a20*/  @!P0 EXIT ;  /* 0x000000000000894d */ /* 0x000fea0003800000 */
[----:B------:R-:W-:-:S09]  /*1a30*/  UISETP.NE.AND UP0, UPT, UR15, 0x1, UPT ;  /* 0x000000010f00788c */ /* 0x000fd2000bf05270 */
[----:B------:R-:W-:Y:S05]  /*1a40*/  BRA.U !UP0, `(.L_x_28) ;  /* 0x0000000108387547 */ /* 0x000fea000b800000 */
[----:B------:R-:W-:Y:S01]  /*1a50*/  USHF.L.U32 UR8, UR11, 0x3, URZ ;  /* 0x000000030b087899 */ /* 0x000fe200080006ff */
[C---:B-12---:R-:W-:Y:S01]  /*1a60*/  SHF.L.U32 R4, R2.reuse, 0x3, RZ ;  /* 0x0000000302047819 */ /* 0x046fe200000006ff */
        /* <DEDUP_REMOVED lines=9> */
[----:B------:R3:W-:Y:S01]  /*1b00*/  STG.E.64 desc[UR12][R6.64], RZ ;  /* 0x000000ff06007986 */ /* 0x0007e2000c101b0c */
[----:B------:R-:W-:-:S05]  /*1b10*/  IADD3.X R5, PT, PT, R0, UR7, RZ, P1, !PT ;  /* 0x0000000700057c10 */ /* 0x000fca0008ffe4ff */
[----:B------:R3:W-:Y:S04]  /*1b20*/  STG.E.64 desc[UR12][R4.64], RZ ;  /* 0x000000ff04007986 */ /* 0x0007e8000c101b0c */
.L_x_28:
[----:B------:R-:W-:-:S04]  /*1b30*/  ULOP3.LUT UR5, UR5, 0x1, URZ, 0xc0, !UPT ;  /* 0x0000000105057892 */ /* 0x000fc8000f8ec0ff */
[----:B------:R-:W-:-:S06]  /*1b40*/  UISETP.NE.U32.AND UP0, UPT, UR5, 0x1, UPT ;  /* 0x000000010500788c */ /* 0x000fcc000bf05070 */
[----:B------:R-:W-:-:S13]  /*1b50*/  PLOP3.LUT P0, PT, PT, PT, UP0, 0x80, 0x8 ;  /* 0x000000000008781c */ /* 0x000fda0003f0f008 */
[----:B------:R-:W-:Y:S05]  /*1b60*/  @P0 EXIT ;  /* 0x000000000000094d */ /* 0x000fea0003800000 */
[----:B------:R-:W-:-:S04]  /*1b70*/  IADD3 R2, P0, PT, R2, UR11, RZ ;  /* 0x0000000b02027c10 */ /* 0x000fc8000ff1e0ff */
[----:B------:R-:W-:Y:S02]  /*1b80*/  IADD3.X R3, PT, PT, R3, UR19, RZ, P0, !PT ;  /* 0x0000001303037c10 */ /* 0x000fe400087fe4ff */
[----:B-123--:R-:W-:-:S04]  /*1b90*/  LEA R4, P0, R2, UR6, 0x3 ;  /* 0x0000000602047c11 */ /* 0x00efc8000f8018ff */
[----:B------:R-:W-:-:S05]  /*1ba0*/  LEA.HI.X R5, R2, UR7, R3, 0x3, P0 ;  /* 0x0000000702057c11 */ /* 0x000fca00080f1c03 */
[----:B------:R-:W-:Y:S01]  /*1bb0*/  STG.E.64 desc[UR12][R4.64], RZ ;  /* 0x000000ff04007986 */ /* 0x000fe2000c101b0c */
[----:B------:R-:W-:Y:S05]  /*1bc0*/  EXIT ;  /* 0x000000000000794d */ /* 0x000fea0003800000 */
.L_x_29:
        /* <DEDUP_REMOVED lines=11> */
.L_x_31:


//--------------------- .nv.shared.reserved.0     --------------------------
	.section	.nv.shared.reserved.0,"aw",@nobits
	.weak		__nv_reservedSMEM_offset_0_alias
	.size		__nv_reservedSMEM_offset_0_alias, 0, 64
	.other		__nv_reservedSMEM_offset_0_alias,@"STO_CUDA_RESERVED_SHARED STV_DEFAULT"
__nv_reservedSMEM_offset_0_alias:
	.zero		0
	.zero		64


//--------------------- .nv.constant0._Z12matMulKernelIfEvPT_S1_S1_iiii --------------------------
	.section	.nv.constant0._Z12matMulKernelIfEvPT_S1_S1_iiii,"a",@progbits
	.sectionflags	@""
	.align	4
.nv.constant0._Z12matMulKernelIfEvPT_S1_S1_iiii:
	.zero		936


//--------------------- .nv.constant0._Z12matMulKernelIdEvPT_S1_S1_iiii --------------------------
	.section	.nv.constant0._Z12matMulKernelIdEvPT_S1_S1_iiii,"a",@progbits
	.sectionflags	@""
	.align	4
.nv.constant0._Z12matMulKernelIdEvPT_S1_S1_iiii:
	.zero		936


//--------------------- SYMBOLS --------------------------

	.type		.nv.reservedSmem.offset0,@object
	.size		.nv.reservedSmem.offset0,0x4
